def attn_fwd(
    Q,
    K,
    V,
    Out,
    Lse,
    sm_scale,
    stride_qz,
    stride_qh,
    stride_qm,
    stride_qk,
    stride_kz,
    stride_kh,
    stride_kn,
    stride_kk,
    stride_vz,
    stride_vh,
    stride_vn,
    stride_vk,
    stride_oz,
    stride_oh,
    stride_om,
    stride_ok,
    seqlen_q,
    seqlen_k,
    BLOCK_M: tl.constexpr,
    BLOCK_N: tl.constexpr,
    HEAD_DIM: tl.constexpr,
    CAUSAL: tl.constexpr,
):
    start_m = tl.program_id(0)
    off_hz = tl.program_id(1)
    q_off = off_hz * stride_qh
    k_off = off_hz * stride_kh
    v_off = off_hz * stride_vh
    offs_m = start_m * BLOCK_M + tl.arange(0, BLOCK_M)
    offs_d = tl.arange(0, HEAD_DIM)
    offs_n = tl.arange(0, BLOCK_N)
    q_ptrs = Q + q_off + offs_m[:, None] * stride_qm + offs_d[None, :] * stride_qk
    k_ptrs = K + k_off + offs_d[:, None] * stride_kk + offs_n[None, :] * stride_kn
    v_ptrs = V + v_off + offs_n[:, None] * stride_vn + offs_d[None, :] * stride_vk
    m_i = tl.full([BLOCK_M], float("-inf"), dtype=tl.float32)
    l_i = tl.zeros([BLOCK_M], dtype=tl.float32) + 1.0
    acc = tl.zeros([BLOCK_M, HEAD_DIM], dtype=tl.float32)
    q = tl.load(q_ptrs)
    acc, l_i, m_i = _attn_fwd_inner(
        acc,
        l_i,
        m_i,
        q,
        k_ptrs,
        v_ptrs,
        sm_scale,
        stride_kn,
        stride_vn,
        start_m,
        seqlen_k,
        BLOCK_M,
        BLOCK_N,
        HEAD_DIM,
        CAUSAL,
    )
    acc = acc / l_i[:, None]
    lse = m_i + tl.math.log2(l_i) / 1.4426950408889634
    o_ptrs = (
        Out
        + off_hz * stride_oh
        + offs_m[:, None] * stride_om
        + offs_d[None, :] * stride_ok
    )
    tl.store(o_ptrs, acc.to(Out.dtype.element_ty))
    tl.store(Lse + off_hz * seqlen_q + offs_m, lse)

# config = {"BLOCK_M": 64, "BLOCK_N": 64, "HEAD_DIM": 32, "arch": "sm_100", "causal": true, "dtype": "fp16", "num_stages": 3, "num_warps": 4}
# arch = sm_100


// ===== COMPILED SASS (sm_100a) =====

	.target	sm_100a

	.elftype	@"ET_EXEC"


//--------------------- .note.nv.tkinfo           --------------------------
	.section	.note.nv.tkinfo,"",@"SHT_NOTE"
	.sectionflags	@"SHF_NOTE_NV_TKINFO"
	.tkinfo
        /*0018*/ 	.word	0x00000081
        /*0030*/ 	.string	""
        /*0030*/ 	.string	"ptxas-blackwell"
        /*0030*/ 	.string	"Cuda compilation tools, release 12.9, V12.9.86"
        /*0030*/ 	.string	"Build cuda_12.9.r12.9/compiler.36037853_0"
        /*0030*/ 	.string	"-v  -suppress-debug-info  -lineinfo  -arch sm_100a "



//--------------------- .note.nv.cuver            --------------------------
	.section	.note.nv.cuver,"",@"SHT_NOTE"
	.sectionflags	@"SHF_NOTE_NV_CUVER"
        /*0018*/ 	.short	0x0001
        /*001a*/ 	.short	0x0064
        /*001c*/ 	.short	0x0001
        /*001e*/ 	.short	0x0000
        /*0020*/ 	.short	0x0001
        /*0022*/ 	.short	0x0000


//--------------------- .nv.info                  --------------------------
	.section	.nv.info,"",@"SHT_CUDA_INFO"
	.align	4


	//----- nvinfo : EIATTR_REGCOUNT
	.align		4
        /*0000*/ 	.byte	0x04, 0x2f
        /*0002*/ 	.short	(.L_5 - .L_4)
	.align		4
.L_4:
        /*0004*/ 	.word	index@(attn_fwd)
        /*0008*/ 	.word	0x000000a8


	//----- nvinfo : EIATTR_FRAME_SIZE
	.align		4
.L_5:
        /*000c*/ 	.byte	0x04, 0x11
        /*000e*/ 	.short	(.L_7 - .L_6)
	.align		4
.L_6:
        /*0010*/ 	.word	index@($__internal_2_$__cuda_sm10x_tcgen05_guardrail_trap_unallocated_columns_being_dealloced)
        /*0014*/ 	.word	0x00000000


	//----- nvinfo : EIATTR_FRAME_SIZE
	.align		4
.L_7:
        /*0018*/ 	.byte	0x04, 0x11
        /*001a*/ 	.short	(.L_9 - .L_8)
	.align		4
.L_8:
        /*001c*/ 	.word	index@($__internal_1_$__cuda_sm10x_tcgen05_guardrail_trap_phase_invalid_during_alloc)
        /*0020*/ 	.word	0x00000000


	//----- nvinfo : EIATTR_FRAME_SIZE
	.align		4
.L_9:
        /*0024*/ 	.byte	0x04, 0x11
        /*0026*/ 	.short	(.L_11 - .L_10)
	.align		4
.L_10:
        /*0028*/ 	.word	index@($__internal_0_$__cuda_sm10x_tcgen05_guardrail_trap_col_being_dealloced_not_returned_by_alloc)
        /*002c*/ 	.word	0x00000000


	//----- nvinfo : EIATTR_FRAME_SIZE
	.align		4
.L_11:
        /*0030*/ 	.byte	0x04, 0x11
        /*0032*/ 	.short	(.L_13 - .L_12)
	.align		4
.L_12:
        /*0034*/ 	.word	index@(attn_fwd)
        /*0038*/ 	.word	0x00000000


	//----- nvinfo : EIATTR_MIN_STACK_SIZE
	.align		4
.L_13:
        /*003c*/ 	.byte	0x04, 0x12
        /*003e*/ 	.short	(.L_15 - .L_14)
	.align		4
.L_14:
        /*0040*/ 	.word	index@(attn_fwd)
        /*0044*/ 	.word	0x00000000
.L_15:


//--------------------- .nv.info.attn_fwd         --------------------------
	.section	.nv.info.attn_fwd,"",@"SHT_CUDA_INFO"
	.sectionflags	@""
	.align	4


	//----- nvinfo : EIATTR_CUDA_API_VERSION
	.align		4
        /*0000*/ 	.byte	0x04, 0x37
        /*0002*/ 	.short	(.L_17 - .L_16)
.L_16:
        /*0004*/ 	.word	0x00000081


	//----- nvinfo : EIATTR_KPARAM_INFO
	.align		4
.L_17:
        /*0008*/ 	.byte	0x04, 0x17
        /*000a*/ 	.short	(.L_19 - .L_18)
.L_18:
        /*000c*/ 	.word	0x00000000
        /*0010*/ 	.short	0x0019
        /*0012*/ 	.short	0x0080
        /*0014*/ 	.byte	0x00, 0xf4, 0x21, 0x00


	//----- nvinfo : EIATTR_KPARAM_INFO
	.align		4
.L_19:
        /*0018*/ 	.byte	0x04, 0x17
        /*001a*/ 	.short	(.L_21 - .L_20)
.L_20:
        /*001c*/ 	.word	0x00000000
        /*0020*/ 	.short	0x0018
        /*0022*/ 	.short	0x0078
        /*0024*/ 	.byte	0x00, 0xf4, 0x21, 0x00


	//----- nvinfo : EIATTR_KPARAM_INFO
	.align		4
.L_21:
        /*0028*/ 	.byte	0x04, 0x17
        /*002a*/ 	.short	(.L_23 - .L_22)
.L_22:
        /*002c*/ 	.word	0x00000000
        /*0030*/ 	.short	0x0017
        /*0032*/ 	.short	0x0070
        /*0034*/ 	.byte	0x00, 0xf0, 0x11, 0x00


	//----- nvinfo : EIATTR_KPARAM_INFO
	.align		4
.L_23:
        /*0038*/ 	.byte	0x04, 0x17
        /*003a*/ 	.short	(.L_25 - .L_24)
.L_24:
        /*003c*/ 	.word	0x00000000
        /*0040*/ 	.short	0x0016
        /*0042*/ 	.short	0x006c
        /*0044*/ 	.byte	0x00, 0xf0, 0x11, 0x00


	//----- nvinfo : EIATTR_KPARAM_INFO
	.align		4
.L_25:
        /*0048*/ 	.byte	0x04, 0x17
        /*004a*/ 	.short	(.L_27 - .L_26)
.L_26:
        /*004c*/ 	.word	0x00000000
        /*0050*/ 	.short	0x0015
        /*0052*/ 	.short	0x0068
        /*0054*/ 	.byte	0x00, 0xf0, 0x11, 0x00


	//----- nvinfo : EIATTR_KPARAM_INFO
	.align		4
.L_27:
        /*0058*/ 	.byte	0x04, 0x17
        /*005a*/ 	.short	(.L_29 - .L_28)
.L_28:
        /*005c*/ 	.word	0x00000000
        /*0060*/ 	.short	0x0014
        /*0062*/ 	.short	0x0064
        /*0064*/ 	.byte	0x00, 0xf0, 0x11, 0x00


	//----- nvinfo : EIATTR_KPARAM_INFO
	.align		4
.L_29:
        /*0068*/ 	.byte	0x04, 0x17
        /*006a*/ 	.short	(.L_31 - .L_30)
.L_30:
        /*006c*/ 	.word	0x00000000
        /*0070*/ 	.short	0x0013
        /*0072*/ 	.short	0x0060
        /*0074*/ 	.byte	0x00, 0xf0, 0x11, 0x00


	//----- nvinfo : EIATTR_KPARAM_INFO
	.align		4
.L_31:
        /*0078*/ 	.byte	0x04, 0x17
        /*007a*/ 	.short	(.L_33 - .L_32)
.L_32:
        /*007c*/ 	.word	0x00000000
        /*0080*/ 	.short	0x0012
        /*0082*/ 	.short	0x005c
        /*0084*/ 	.byte	0x00, 0xf0, 0x11, 0x00


	//----- nvinfo : EIATTR_KPARAM_INFO
	.align		4
.L_33:
        /*0088*/ 	.byte	0x04, 0x17
        /*008a*/ 	.short	(.L_35 - .L_34)
.L_34:
        /*008c*/ 	.word	0x00000000
        /*0090*/ 	.short	0x0011
        /*0092*/ 	.short	0x0058
        /*0094*/ 	.byte	0x00, 0xf0, 0x11, 0x00


	//----- nvinfo : EIATTR_KPARAM_INFO
	.align		4
.L_35:
        /*0098*/ 	.byte	0x04, 0x17
        /*009a*/ 	.short	(.L_37 - .L_36)
.L_36:
        /*009c*/ 	.word	0x00000000
        /*00a0*/ 	.short	0x0010
        /*00a2*/ 	.short	0x0054
        /*00a4*/ 	.byte	0x00, 0xf0, 0x11, 0x00


	//----- nvinfo : EIATTR_KPARAM_INFO
	.align		4
.L_37:
        /*00a8*/ 	.byte	0x04, 0x17
        /*00aa*/ 	.short	(.L_39 - .L_38)
.L_38:
        /*00ac*/ 	.word	0x00000000
        /*00b0*/ 	.short	0x000f
        /*00b2*/ 	.short	0x0050
        /*00b4*/ 	.byte	0x00, 0xf0, 0x11, 0x00


	//----- nvinfo : EIATTR_KPARAM_INFO
	.align		4
.L_39:
        /*00b8*/ 	.byte	0x04, 0x17
        /*00ba*/ 	.short	(.L_41 - .L_40)
.L_40:
        /*00bc*/ 	.word	0x00000000
        /*00c0*/ 	.short	0x000e
        /*00c2*/ 	.short	0x004c
        /*00c4*/ 	.byte	0x00, 0xf0, 0x11, 0x00


	//----- nvinfo : EIATTR_KPARAM_INFO
	.align		4
.L_41:
        /*00c8*/ 	.byte	0x04, 0x17
        /*00ca*/ 	.short	(.L_43 - .L_42)
.L_42:
        /*00cc*/ 	.word	0x00000000
        /*00d0*/ 	.short	0x000d
        /*00d2*/ 	.short	0x0048
        /*00d4*/ 	.byte	0x00, 0xf0, 0x11, 0x00


	//----- nvinfo : EIATTR_KPARAM_INFO
	.align		4
.L_43:
        /*00d8*/ 	.byte	0x04, 0x17
        /*00da*/ 	.short	(.L_45 - .L_44)
.L_44:
        /*00dc*/ 	.word	0x00000000
        /*00e0*/ 	.short	0x000c
        /*00e2*/ 	.short	0x0044
        /*00e4*/ 	.byte	0x00, 0xf0, 0x11, 0x00


	//----- nvinfo : EIATTR_KPARAM_INFO
	.align		4
.L_45:
        /*00e8*/ 	.byte	0x04, 0x17
        /*00ea*/ 	.short	(.L_47 - .L_46)
.L_46:
        /*00ec*/ 	.word	0x00000000
        /*00f0*/ 	.short	0x000b
        /*00f2*/ 	.short	0x0040
        /*00f4*/ 	.byte	0x00, 0xf0, 0x11, 0x00


	//----- nvinfo : EIATTR_KPARAM_INFO
	.align		4
.L_47:
        /*00f8*/ 	.byte	0x04, 0x17
        /*00fa*/ 	.short	(.L_49 - .L_48)
.L_48:
        /*00fc*/ 	.word	0x00000000
        /*0100*/ 	.short	0x000a
        /*0102*/ 	.short	0x003c
        /*0104*/ 	.byte	0x00, 0xf0, 0x11, 0x00


	//----- nvinfo : EIATTR_KPARAM_INFO
	.align		4
.L_49:
        /*0108*/ 	.byte	0x04, 0x17
        /*010a*/ 	.short	(.L_51 - .L_50)
.L_50:
        /*010c*/ 	.word	0x00000000
        /*0110*/ 	.short	0x0009
        /*0112*/ 	.short	0x0038
        /*0114*/ 	.byte	0x00, 0xf0, 0x11, 0x00


	//----- nvinfo : EIATTR_KPARAM_INFO
	.align		4
.L_51:
        /*0118*/ 	.byte	0x04, 0x17
        /*011a*/ 	.short	(.L_53 - .L_52)
.L_52:
        /*011c*/ 	.word	0x00000000
        /*0120*/ 	.short	0x0008
        /*0122*/ 	.short	0x0034
        /*0124*/ 	.byte	0x00, 0xf0, 0x11, 0x00


	//----- nvinfo : EIATTR_KPARAM_INFO
	.align		4
.L_53:
        /*0128*/ 	.byte	0x04, 0x17
        /*012a*/ 	.short	(.L_55 - .L_54)
.L_54:
        /*012c*/ 	.word	0x00000000
        /*0130*/ 	.short	0x0007
        /*0132*/ 	.short	0x0030
        /*0134*/ 	.byte	0x00, 0xf0, 0x11, 0x00


	//----- nvinfo : EIATTR_KPARAM_INFO
	.align		4
.L_55:
        /*0138*/ 	.byte	0x04, 0x17
        /*013a*/ 	.short	(.L_57 - .L_56)
.L_56:
        /*013c*/ 	.word	0x00000000
        /*0140*/ 	.short	0x0006
        /*0142*/ 	.short	0x002c
        /*0144*/ 	.byte	0x00, 0xf0, 0x11, 0x00


	//----- nvinfo : EIATTR_KPARAM_INFO
	.align		4
.L_57:
        /*0148*/ 	.byte	0x04, 0x17
        /*014a*/ 	.short	(.L_59 - .L_58)
.L_58:
        /*014c*/ 	.word	0x00000000
        /*0150*/ 	.short	0x0005
        /*0152*/ 	.short	0x0028
        /*0154*/ 	.byte	0x00, 0xf0, 0x11, 0x00


	//----- nvinfo : EIATTR_KPARAM_INFO
	.align		4
.L_59:
        /*0158*/ 	.byte	0x04, 0x17
        /*015a*/ 	.short	(.L_61 - .L_60)
.L_60:
        /*015c*/ 	.word	0x00000000
        /*0160*/ 	.short	0x0004
        /*0162*/ 	.short	0x0020
        /*0164*/ 	.byte	0x00, 0xf4, 0x21, 0x00


	//----- nvinfo : EIATTR_KPARAM_INFO
	.align		4
.L_61:
        /*0168*/ 	.byte	0x04, 0x17
        /*016a*/ 	.short	(.L_63 - .L_62)
.L_62:
        /*016c*/ 	.word	0x00000000
        /*0170*/ 	.short	0x0003
        /*0172*/ 	.short	0x0018
        /*0174*/ 	.byte	0x00, 0xf4, 0x21, 0x00


	//----- nvinfo : EIATTR_KPARAM_INFO
	.align		4
.L_63:
        /*0178*/ 	.byte	0x04, 0x17
        /*017a*/ 	.short	(.L_65 - .L_64)
.L_64:
        /*017c*/ 	.word	0x00000000
        /*0180*/ 	.short	0x0002
        /*0182*/ 	.short	0x0010
        /*0184*/ 	.byte	0x00, 0xf4, 0x21, 0x00


	//----- nvinfo : EIATTR_KPARAM_INFO
	.align		4
.L_65:
        /*0188*/ 	.byte	0x04, 0x17
        /*018a*/ 	.short	(.L_67 - .L_66)
.L_66:
        /*018c*/ 	.word	0x00000000
        /*0190*/ 	.short	0x0001
        /*0192*/ 	.short	0x0008
        /*0194*/ 	.byte	0x00, 0xf4, 0x21, 0x00


	//----- nvinfo : EIATTR_KPARAM_INFO
	.align		4
.L_67:
        /*0198*/ 	.byte	0x04, 0x17
        /*019a*/ 	.short	(.L_69 - .L_68)
.L_68:
        /*019c*/ 	.word	0x00000000
        /*01a0*/ 	.short	0x0000
        /*01a2*/ 	.short	0x0000
        /*01a4*/ 	.byte	0x00, 0xf4, 0x21, 0x00


	//----- nvinfo : EIATTR_AT_ENTRY_FRAGMENTS
	.align		4
.L_69:
        /*01a8*/ 	.byte	0x04, 0x4f
        /*01aa*/ 	.short	(.L_71 - .L_70)


	//   ....[0]....
.L_70:
        /*01ac*/ 	.word	0x00000004


	//----- nvinfo : EIATTR_RESERVED_SMEM_USED
	.align		4
.L_71:
        /*01b0*/ 	.byte	0x01, 0x41
	.zero		2


	//----- nvinfo : EIATTR_SPARSE_MMA_MASK
	.align		4
        /*01b4*/ 	.byte	0x03, 0x50
        /*01b6*/ 	.short	0x0000


	//----- nvinfo : EIATTR_TCGEN05_1CTA_USED
	.align		4
        /*01b8*/ 	.byte	0x01, 0x51
	.zero		2


	//----- nvinfo : EIATTR_MAXREG_COUNT
	.align		4
        /*01bc*/ 	.byte	0x03, 0x1b
        /*01be*/ 	.short	0x00ff


	//----- nvinfo : EIATTR_NUM_BARRIERS
	.align		4
        /*01c0*/ 	.byte	0x02, 0x4c
        /*01c2*/ 	.byte	0x01
	.zero		1


	//----- nvinfo : EIATTR_INT_WARP_WIDE_INSTR_OFFSETS
	.align		4
        /*01c4*/ 	.byte	0x04, 0x31
        /*01c6*/ 	.short	(.L_73 - .L_72)


	//   ....[0]....
.L_72:
        /*01c8*/ 	.word	0x00000ee0


	//   ....[1]....
        /*01cc*/ 	.word	0x00000ef0


	//   ....[2]....
        /*01d0*/ 	.word	0x00001310


	//   ....[3]....
        /*01d4*/ 	.word	0x000013f0


	//   ....[4]....
        /*01d8*/ 	.word	0x00003810


	//   ....[5]....
        /*01dc*/ 	.word	0x00006840


	//   ....[6]....
        /*01e0*/ 	.word	0x00006890


	//----- nvinfo : EIATTR_COOP_GROUP_MASK_REGIDS
	.align		4
.L_73:
        /*01e4*/ 	.byte	0x04, 0x29
        /*01e6*/ 	.short	(.L_75 - .L_74)


	//   ....[0]....
.L_74:
        /*01e8*/ 	.word	0xffffffff


	//   ....[1]....
        /*01ec*/ 	.word	0xffffffff


	//   ....[2]....
        /*01f0*/ 	.word	0xffffffff


	//   ....[3]....
        /*01f4*/ 	.word	0xffffffff


	//   ....[4]....
        /*01f8*/ 	.word	0xffffffff


	//   ....[5]....
        /*01fc*/ 	.word	0xffffffff


	//   ....[6]....
        /*0200*/ 	.word	0xffffffff


	//   ....[7]....
        /*0204*/ 	.word	0xffffffff


	//----- nvinfo : EIATTR_COOP_GROUP_INSTR_OFFSETS
	.align		4
.L_75:
        /*0208*/ 	.byte	0x04, 0x28
        /*020a*/ 	.short	(.L_77 - .L_76)


	//   ....[0]....
.L_76:
        /*020c*/ 	.word	0x00000060


	//   ....[1]....
        /*0210*/ 	.word	0x00000320


	//   ....[2]....
        /*0214*/ 	.word	0x00002370


	//   ....[3]....
        /*0218*/ 	.word	0x00002dd0


	//   ....[4]....
        /*021c*/ 	.word	0x000047a0


	//   ....[5]....
        /*0220*/ 	.word	0x00004ff0


	//   ....[6]....
        /*0224*/ 	.word	0x000066d0


	//   ....[7]....
        /*0228*/ 	.word	0x00006940


	//----- nvinfo : EIATTR_VRC_CTA_INIT_COUNT
	.align		4
.L_77:
        /*022c*/ 	.byte	0x02, 0x4a
        /*022e*/ 	.byte	0x80
	.zero		1


	//----- nvinfo : EIATTR_MBARRIER_INSTR_OFFSETS
	.align		4
        /*0230*/ 	.byte	0x04, 0x39
        /*0232*/ 	.short	(.L_79 - .L_78)


	//   ....[0]....
.L_78:
        /*0234*/ 	.word	0x00001120
        /*0238*/ 	.word	0x000000ff
        /*023c*/ 	.word	0x00000000
        /*0240*/ 	.short	0x0100
        /*0242*/ 	.byte	0x11
	.zero		1


	//   ....[1]....
        /*0244*/ 	.word	0x000013d0
        /*0248*/ 	.word	0x000000ff
        /*024c*/ 	.word	0x00004008
        /*0250*/ 	.short	0x0100
        /*0252*/ 	.byte	0x0d
	.zero		1


	//   ....[2]....
        /*0254*/ 	.word	0x000016b0
        /*0258*/ 	.word	0x000000ff
        /*025c*/ 	.word	0x00002000
        /*0260*/ 	.short	0x0100
        /*0262*/ 	.byte	0x0d
	.zero		1


	//   ....[3]....
        /*0264*/ 	.word	0x000018d0
        /*0268*/ 	.word	0x000000ff
        /*026c*/ 	.word	0x00002000
        /*0270*/ 	.short	0x010a
        /*0272*/ 	.byte	0x0d
	.zero		1


	//   ....[4]....
        /*0274*/ 	.word	0x00001ac0
        /*0278*/ 	.word	0x000000ff
        /*027c*/ 	.word	0x00002000
        /*0280*/ 	.short	0x0108
        /*0282*/ 	.byte	0x0d
	.zero		1


	//   ....[5]....
        /*0284*/ 	.word	0x00003950
        /*0288*/ 	.word	0x000000ff
        /*028c*/ 	.word	0x00004010
        /*0290*/ 	.short	0x0100
        /*0292*/ 	.byte	0x0d
	.zero		1


	//   ....[6]....
        /*0294*/ 	.word	0x00003a70
        /*0298*/ 	.word	0x000000ff
        /*029c*/ 	.word	0x00004010
        /*02a0*/ 	.short	0x010a
        /*02a2*/ 	.byte	0x0d
	.zero		1


	//   ....[7]....
        /*02a4*/ 	.word	0x00003d30
        /*02a8*/ 	.word	0x000000ff
        /*02ac*/ 	.word	0x00004010
        /*02b0*/ 	.short	0x0108
        /*02b2*/ 	.byte	0x0d
	.zero		1


	//   ....[8]....
        /*02b4*/ 	.word	0x00004c60
        /*02b8*/ 	.word	0x000000ff
        /*02bc*/ 	.word	0x00000000
        /*02c0*/ 	.short	0x010a
        /*02c2*/ 	.byte	0x11
	.zero		1


	//   ....[9]....
        /*02c4*/ 	.word	0x00005950
        /*02c8*/ 	.word	0x000000ff
        /*02cc*/ 	.word	0x00000000
        /*02d0*/ 	.short	0x010a
        /*02d2*/ 	.byte	0x11
	.zero		1


	//   ....[10]....
        /*02d4*/ 	.word	0x00005b40
        /*02d8*/ 	.word	0x000000ff
        /*02dc*/ 	.word	0x00004000
        /*02e0*/ 	.short	0x0108
        /*02e2*/ 	.byte	0x0d
	.zero		1


	//   ....[11]....
        /*02e4*/ 	.word	0x00005c00
        /*02e8*/ 	.word	0x000000ff
        /*02ec*/ 	.word	0x00004008
        /*02f0*/ 	.short	0x0108
        /*02f2*/ 	.byte	0x0d
	.zero		1


	//   ....[12]....
        /*02f4*/ 	.word	0x00006960
        /*02f8*/ 	.word	0x000000ff
        /*02fc*/ 	.word	0x00002000
        /*0300*/ 	.short	0x010a
        /*0302*/ 	.byte	0x0d
	.zero		1


	//   ....[13]....
        /*0304*/ 	.word	0x00006990
        /*0308*/ 	.word	0x000000ff
        /*030c*/ 	.word	0x00004010
        /*0310*/ 	.short	0x010a
        /*0312*/ 	.byte	0x0d
	.zero		1


	//   ....[14]....
        /*0314*/ 	.word	0x000069c0
        /*0318*/ 	.word	0x000000ff
        /*031c*/ 	.word	0x00000000
        /*0320*/ 	.short	0x010a
        /*0322*/ 	.byte	0x11
	.zero		1


	//   ....[15]....
        /*0324*/ 	.word	0x000069f0
        /*0328*/ 	.word	0x000000ff
        /*032c*/ 	.word	0x00000000
        /*0330*/ 	.short	0x010a
        /*0332*/ 	.byte	0x11
	.zero		1


	//----- nvinfo : EIATTR_NUM_MBARRIERS
	.align		4
.L_79:
        /*0334*/ 	.byte	0x03, 0x38
        /*0336*/ 	.short	0xffff


	//----- nvinfo : EIATTR_EXIT_INSTR_OFFSETS
	.align		4
        /*0338*/ 	.byte	0x04, 0x1c
        /*033a*/ 	.short	(.L_81 - .L_80)


	//   ....[0]....
.L_80:
        /*033c*/ 	.word	0x00006950


	//----- nvinfo : EIATTR_REQNTID
	.align		4
.L_81:
        /*0340*/ 	.byte	0x04, 0x10
        /*0342*/ 	.short	(.L_83 - .L_82)
.L_82:
        /*0344*/ 	.word	0x00000080
        /*0348*/ 	.word	0x00000001
        /*034c*/ 	.word	0x00000001


	//----- nvinfo : EIATTR_CRS_STACK_SIZE
	.align		4
.L_83:
        /*0350*/ 	.byte	0x04, 0x1e
        /*0352*/ 	.short	(.L_85 - .L_84)
.L_84:
        /*0354*/ 	.word	0x00000000


	//----- nvinfo : EIATTR_CBANK_PARAM_SIZE
	.align		4
.L_85:
        /*0358*/ 	.byte	0x03, 0x19
        /*035a*/ 	.short	0x0088


	//----- nvinfo : EIATTR_PARAM_CBANK
	.align		4
        /*035c*/ 	.byte	0x04, 0x0a
        /*035e*/ 	.short	(.L_87 - .L_86)
	.align		4
.L_86:
        /*0360*/ 	.word	index@(.nv.constant0.attn_fwd)
        /*0364*/ 	.short	0x0380
        /*0366*/ 	.short	0x0088


	//----- nvinfo : EIATTR_SW_WAR
	.align		4
.L_87:
        /*0368*/ 	.byte	0x04, 0x36
        /*036a*/ 	.short	(.L_89 - .L_88)
.L_88:
        /*036c*/ 	.word	0x00000008
.L_89:


//--------------------- .nv.compat                --------------------------
	.section	.nv.compat,"",@"SHT_CUDA_COMPAT_INFO"
	.align	4
        /*0000*/ 	.byte	0x02, 0x02, 0x02, 0x00, 0x02, 0x05, 0x05, 0x00, 0x02, 0x03, 0x00, 0x00, 0x02, 0x06, 0x01, 0x00


//--------------------- .nv.callgraph             --------------------------
	.section	.nv.callgraph,"",@"SHT_CUDA_CALLGRAPH"
	.align	4
	.sectionentsize	8
	.align		4
        /*0000*/ 	.word	0x00000000
	.align		4
        /*0004*/ 	.word	0xffffffff
	.align		4
        /*0008*/ 	.word	0x00000000
	.align		4
        /*000c*/ 	.word	0xfffffffe
	.align		4
        /*0010*/ 	.word	0x00000000
	.align		4
        /*0014*/ 	.word	0xfffffffd
	.align		4
        /*0018*/ 	.word	0x00000000
	.align		4
        /*001c*/ 	.word	0xfffffffc


//--------------------- .nv.constant4             --------------------------
	.section	.nv.constant4,"a",@progbits
	.align	8
	.align		8
.nv.constant4:
        /*0000*/ 	.dword	_$_str


//--------------------- .text.attn_fwd            --------------------------
	.section	.text.attn_fwd,"ax",@progbits
	.align	128
        .global         attn_fwd
        .type           attn_fwd,@function
        .size           attn_fwd,(.L_x_28 - attn_fwd)
        .other          attn_fwd,@"STO_CUDA_ENTRY STV_DEFAULT"
attn_fwd:
.text.attn_fwd:
[----:B------:R-:W0:Y:S01]  /*0000*/  LDC R1, c[0x0][0x37c] ;  /* 0x0000df00ff017b82 */ /* 0x000e220000000800 */
[----:B------:R-:W1:Y:S02]  /*0010*/  S2R R0, SR_TID.X ;  /* 0x0000000000007919 */ /* 0x000e640000002100 */
[----:B-1----:R-:W-:-:S13]  /*0020*/  ISETP.GE.U32.AND P0, PT, R0, 0x20, PT ;  /* 0x000000200000780c */ /* 0x002fda0003f06070 */
[----:B------:R-:W-:Y:S02]  /*0030*/  VOTEU.ANY UP1, P0 ;  /* 0x0000000000ff7886 */ /* 0x000fe40000020100 */
[----:B0-----:R-:W-:Y:S05]  /*0040*/  BRA.U UP1, `(.L_x_0) ;  /* 0x0000000101b87547 */ /* 0x001fea000b800000 */
[----:B------:R-:W0:Y:S01]  /*0050*/  S2UR UR6, SR_CgaCtaId ;  /* 0x00000000000679c3 */ /* 0x000e220000008800 */
[----:B------:R-:W-:Y:S01]  /*0060*/  NOP ;  /* 0x0000000000007918 */ /* 0x000fe20000000000 */
[----:B------:R-:W-:Y:S02]  /*0070*/  UMOV UR4, 0x40 ;  /* 0x0000004000047882 */ /* 0x000fe40000000000 */
[----:B0-----:R-:W-:-:S09]  /*0080*/  ULEA UR4, UR6, UR4, 0x18 ;  /* 0x0000000406047291 */ /* 0x001fd2000f8ec0ff */
[----:B------:R-:W0:Y:S01]  /*0090*/  LDS.U8 R2, [UR4] ;  /* 0x00000004ff027984 */ /* 0x000e220008000000 */
[----:B------:R-:W-:Y:S02]  /*00a0*/  UMOV UR4, 0x400 ;  /* 0x0000040000047882 */ /* 0x000fe40000000000 */
[----:B------:R-:W-:Y:S01]  /*00b0*/  ULEA UR4, UR6, UR4, 0x18 ;  /* 0x0000000406047291 */ /* 0x000fe2000f8ec0ff */
[----:B0-----:R-:W-:-:S13]  /*00c0*/  ISETP.NE.AND P0, PT, R2, RZ, PT ;  /* 0x000000ff0200720c */ /* 0x001fda0003f05270 */
[----:B------:R-:W-:Y:S05]  /*00d0*/  @P0 BRA `(.L_x_1) ;  /* 0x00000000007c0947 */ /* 0x000fea0003800000 */
[----:B------:R-:W-:-:S13]  /*00e0*/  ELECT P0, URZ, PT ;  /* 0x0000000000ff782f */ /* 0x000fda0003800000 */
[----:B------:R-:W-:Y:S05]  /*00f0*/  @!P0 BRA `(.L_x_2) ;  /* 0x0000000000848947 */ /* 0x000fea0003800000 */
[----:B------:R-:W-:Y:S01]  /*0100*/  UMOV UR5, 0x2 ;  /* 0x0000000200057882 */ /* 0x000fe20000000000 */
[----:B------:R-:W-:Y:S02]  /*0110*/  IMAD.MOV.U32 R5, RZ, RZ, 0x1 ;  /* 0x00000001ff057424 */ /* 0x000fe400078e00ff */
[----:B------:R-:W-:Y:S02]  /*0120*/  IMAD.MOV.U32 R3, RZ, RZ, 0x3 ;  /* 0x00000003ff037424 */ /* 0x000fe400078e00ff */
[----:B------:R-:W-:Y:S04]  /*0130*/  DEPBAR.LE SB0, 0x36 ;  /* 0x00008d800000791a */ /* 0x000fe80000000000 */
[----:B------:R-:W0:Y:S02]  /*0140*/  UTCATOMSWS.FIND_AND_SET.ALIGN UP0, UR5, UR5 ;  /* 0x00000005000575e3 */ /* 0x000e240008000800 */
[----:B0-----:R-:W-:-:S04]  /*0150*/  PLOP3.LUT P0, PT, PT, PT, UP0, 0x80, 0x8 ;  /* 0x000000000008781c */ /* 0x001fc80003f0f008 */
[----:B------:R-:W-:-:S04]  /*0160*/  SEL R2, RZ, 0xffffffff, !P0 ;  /* 0xffffffffff027807 */ /* 0x000fc80004000000 */
[----:B------:R-:W-:Y:S01]  /*0170*/  ISETP.NE.AND P0, PT, R2, RZ, PT ;  /* 0x000000ff0200720c */ /* 0x000fe20003f05270 */
[----:B------:R-:W-:-:S12]  /*0180*/  IMAD.U32 R2, RZ, RZ, UR5 ;  /* 0x00000005ff027e24 */ /* 0x000fd8000f8e00ff */
[----:B------:R-:W-:Y:S05]  /*0190*/  @P0 BRA `(.L_x_3) ;  /* 0x0000000000240947 */ /* 0x000fea0003800000 */
.L_x_4:
[----:B------:R-:W-:Y:S05]  /*01a0*/  NANOSLEEP 0x64 ;  /* 0x000000640000795d */ /* 0x000fea0003800000 */
[----:B------:R-:W-:-:S05]  /*01b0*/  UMOV UR5, 0x2 ;  /* 0x0000000200057882 */ /* 0x000fca0000000000 */
[----:B------:R-:W-:Y:S04]  /*01c0*/  DEPBAR.LE SB0, 0x36 ;  /* 0x00008d800000791a */ /* 0x000fe80000000000 */
[----:B------:R-:W0:Y:S02]  /*01d0*/  UTCATOMSWS.FIND_AND_SET.ALIGN UP0, UR5, UR5 ;  /* 0x00000005000575e3 */ /* 0x000e240008000800 */
[----:B0-----:R-:W-:-:S04]  /*01e0*/  PLOP3.LUT P0, PT, PT, PT, UP0, 0x80, 0x8 ;  /* 0x000000000008781c */ /* 0x001fc80003f0f008 */
[----:B------:R-:W-:-:S04]  /*01f0*/  SEL R2, RZ, 0xffffffff, !P0 ;  /* 0xffffffffff027807 */ /* 0x000fc80004000000 */
[----:B------:R-:W-:Y:S01]  /*0200*/  ISETP.NE.AND P0, PT, R2, RZ, PT ;  /* 0x000000ff0200720c */ /* 0x000fe20003f05270 */
[----:B------:R-:W-:-:S12]  /*0210*/  IMAD.U32 R2, RZ, RZ, UR5 ;  /* 0x00000005ff027e24 */ /* 0x000fd8000f8e00ff */
[----:B------:R-:W-:Y:S05]  /*0220*/  @!P0 BRA `(.L_x_4) ;  /* 0xfffffffc00dc8947 */ /* 0x000fea000383ffff */
.L_x_3:
[C---:B------:R-:W-:Y:S01]  /*0230*/  VIADD R4, R2.reuse, 0x10 ;  /* 0x0000001002047836 */ /* 0x040fe20000000000 */
[----:B------:R-:W-:Y:S01]  /*0240*/  UMOV UR5, 0x50 ;  /* 0x0000005000057882 */ /* 0x000fe20000000000 */
[----:B------:R-:W-:Y:S01]  /*0250*/  SHF.L.U32 R3, R3, R2, RZ ;  /* 0x0000000203037219 */ /* 0x000fe200000006ff */
[----:B------:R-:W-:Y:S01]  /*0260*/  ULEA UR5, UR6, UR5, 0x18 ;  /* 0x0000000506057291 */ /* 0x000fe2000f8ec0ff */
[----:B------:R-:W-:Y:S01]  /*0270*/  IMAD.SHL.U32 R2, R2, 0x20, RZ ;  /* 0x0000002002027824 */ /* 0x000fe200078e00ff */
[----:B------:R-:W-:-:S04]  /*0280*/  SHF.L.U32 R4, R5, R4, RZ ;  /* 0x0000000405047219 */ /* 0x000fc800000006ff */
[----:B------:R-:W-:-:S05]  /*0290*/  LOP3.LUT R3, R4, R3, RZ, 0xfc, !PT ;  /* 0x0000000304037212 */ /* 0x000fca00078efcff */
[----:B------:R0:W-:Y:S04]  /*02a0*/  ATOMS.OR RZ, [UR5], R3 ;  /* 0x00000003ffff798c */ /* 0x0001e8000b000005 */
[----:B------:R0:W-:Y:S01]  /*02b0*/  STS [UR4], R2 ;  /* 0x00000002ff007988 */ /* 0x0001e20008000804 */
[----:B------:R-:W-:Y:S05]  /*02c0*/  BRA `(.L_x_2) ;  /* 0x0000000000107947 */ /* 0x000fea0003800000 */
.L_x_1:
[----:B------:R-:W-:-:S05]  /*02d0*/  MOV R2, 0xffffffff ;  /* 0xffffffff00027802 */ /* 0x000fca0000000f00 */
[----:B------:R0:W-:Y:S02]  /*02e0*/  STS [UR4], R2 ;  /* 0x00000002ff007988 */ /* 0x0001e40008000804 */
[----:B0-----:R-:W-:-:S07]  /*02f0*/  MOV R2, 0x310 ;  /* 0x0000031000027802 */ /* 0x001fce0000000f00 */
[----:B------:R-:W-:Y:S05]  /*0300*/  CALL.REL.NOINC `($__internal_1_$__cuda_sm10x_tcgen05_guardrail_trap_phase_invalid_during_alloc) ;  /* 0x0000006400d07944 */ /* 0x000fea0003c00000 */
.L_x_2:
[----:B------:R-:W-:Y:S05]  /*0310*/  WARPSYNC.ALL ;  /* 0x0000000000007948 */ /* 0x000fea0003800000 */
[----:B------:R-:W-:Y:S01]  /*0320*/  NOP ;  /* 0x0000000000007918 */ /* 0x000fe20000000000 */
.L_x_0:
[----:B------:R-:W1:Y:S01]  /*0330*/  S2UR UR14, SR_CTAID.X ;  /* 0x00000000000e79c3 */ /* 0x000e620000002500 */
[----:B------:R-:W2:Y:S01]  /*0340*/  LDCU.64 UR4, c[0x0][0x3b0] ;  /* 0x00007600ff0477ac */ /* 0x000ea20008000a00 */
[----:B------:R-:W-:Y:S01]  /*0350*/  SHF.R.U32.HI R4, RZ, 0x6, R0 ;  /* 0x00000006ff047819 */ /* 0x000fe20000011600 */
[----:B------:R-:W-:-:S03]  /*0360*/  UMOV UR13, 0x400 ;  /* 0x00000400000d7882 */ /* 0x000fc60000000000 */
[----:B------:R-:W-:Y:S01]  /*0370*/  SGXT.U32 R4, R4, 0x1 ;  /* 0x000000010404781a */ /* 0x000fe20000000000 */
[----:B------:R-:W3:Y:S01]  /*0380*/  LDCU.64 UR28, c[0x0][0x358] ;  /* 0x00006b00ff1c77ac */ /* 0x000ee20008000a00 */
[----:B------:R-:W2:Y:S08]  /*0390*/  S2UR UR12, SR_CTAID.Y ;  /* 0x00000000000c79c3 */ /* 0x000eb00000002600 */
[----:B------:R-:W4:Y:S08]  /*03a0*/  LDC R34, c[0x0][0x3b8] ;  /* 0x0000ee00ff227b82 */ /* 0x000f300000000800 */
[----:B------:R-:W0:Y:S01]  /*03b0*/  S2UR UR6, SR_CgaCtaId ;  /* 0x00000000000679c3 */ /* 0x000e220000008800 */
[----:B-1----:R-:W-:-:S06]  /*03c0*/  USHF.L.U32 UR14, UR14, 0x6, URZ ;  /* 0x000000060e0e7899 */ /* 0x002fcc00080006ff */
[----:B0-----:R-:W-:Y:S01]  /*03d0*/  IMAD.U32 R3, RZ, RZ, UR14 ;  /* 0x0000000eff037e24 */ /* 0x001fe2000f8e00ff */
[----:B------:R-:W0:Y:S01]  /*03e0*/  LDC.64 R20, c[0x0][0x380] ;  /* 0x0000e000ff147b82 */ /* 0x000e220000000a00 */
[----:B--2---:R-:W-:-:S03]  /*03f0*/  UIMAD UR4, UR12, UR4, URZ ;  /* 0x000000040c0472a4 */ /* 0x004fc6000f8e02ff */
[----:B------:R-:W-:Y:S01]  /*0400*/  LOP3.LUT R2, R3, 0x3f, R0, 0xf8, !PT ;  /* 0x0000003f03027812 */ /* 0x000fe200078ef800 */
[----:B------:R-:W-:Y:S01]  /*0410*/  USHF.L.U32 UR7, UR4, 0x1, URZ ;  /* 0x0000000104077899 */ /* 0x000fe200080006ff */
[----:B----4-:R-:W-:Y:S02]  /*0420*/  IMAD R7, R4, R34, RZ ;  /* 0x0000002204077224 */ /* 0x010fe400078e02ff */
[----:B------:R-:W1:Y:S01]  /*0430*/  LDC.64 R102, c[0x0][0x3c0] ;  /* 0x0000f000ff667b82 */ /* 0x000e620000000a00 */
[----:B------:R-:W-:Y:S01]  /*0440*/  IMAD R3, R2, UR5, RZ ;  /* 0x0000000502037c24 */ /* 0x000fe2000f8e02ff */
[----:B------:R-:W-:Y:S01]  /*0450*/  UIMAD.WIDE UR4, UR4, 0x2, URZ ;  /* 0x00000002040478a5 */ /* 0x000fe2000f8e02ff */
[----:B------:R-:W-:Y:S02]  /*0460*/  IMAD R9, R34, 0x2, R7 ;  /* 0x0000000222097824 */ /* 0x000fe400078e0207 */
[----:B------:R-:W-:Y:S01]  /*0470*/  IMAD.SHL.U32 R5, R3, 0x2, RZ ;  /* 0x0000000203057824 */ /* 0x000fe200078e00ff */
[----:B------:R-:W-:-:S02]  /*0480*/  ULEA UR13, UR6, UR13, 0x18 ;  /* 0x0000000d060d7291 */ /* 0x000fc4000f8ec0ff */
[----:B------:R-:W-:Y:S01]  /*0490*/  BAR.SYNC.DEFER_BLOCKING 0x0 ;  /* 0x0000000000007b1d */ /* 0x000fe20000010000 */
[----:B------:R-:W-:-:S05]  /*04a0*/  IMAD.HI R6, R3, 0x2, RZ ;  /* 0x0000000203067827 */ /* 0x000fca00078e02ff */
[----:B------:R-:W2:Y:S01]  /*04b0*/  LDCU UR4, c[0x0][0x3c8] ;  /* 0x00007900ff0477ac */ /* 0x000ea20008000800 */
[----:B0-----:R-:W-:Y:S01]  /*04c0*/  IADD3 R20, P0, P1, R5, UR7, R20 ;  /* 0x0000000705147c10 */ /* 0x001fe2000f91e014 */
[----:B------:R-:W-:Y:S01]  /*04d0*/  IMAD R5, R34, 0x2, R9 ;  /* 0x0000000222057824 */ /* 0x000fe200078e0209 */
[----:B------:R-:W0:Y:S02]  /*04e0*/  LDC.64 R36, c[0x0][0x388] ;  /* 0x0000e200ff247b82 */ /* 0x000e240000000a00 */
[----:B------:R-:W-:Y:S01]  /*04f0*/  IADD3.X R22, PT, PT, R6, UR5, R21, P0, P1 ;  /* 0x0000000506167c10 */ /* 0x000fe200087e2415 */
[----:B------:R-:W-:Y:S01]  /*0500*/  IMAD R3, R34, 0x2, R5 ;  /* 0x0000000222037824 */ /* 0x000fe200078e0205 */
[----:B------:R-:W-:-:S03]  /*0510*/  LEA R6, P0, R7, R20, 0x1 ;  /* 0x0000001407067211 */ /* 0x000fc600078008ff */
[C---:B------:R-:W-:Y:S01]  /*0520*/  IMAD R11, R34.reuse, 0x2, R3 ;  /* 0x00000002220b7824 */ /* 0x040fe200078e0203 */
[----:B------:R-:W-:Y:S02]  /*0530*/  LEA.HI.X.SX32 R7, R7, R22, 0x1, P0 ;  /* 0x0000001607077211 */ /* 0x000fe400000f0eff */
[-C--:B------:R-:W-:Y:S02]  /*0540*/  LEA R8, P0, R9, R20.reuse, 0x1 ;  /* 0x0000001409087211 */ /* 0x080fe400078008ff */
[----:B------:R-:W-:Y:S01]  /*0550*/  LEA R14, P1, R11, R20, 0x1 ;  /* 0x000000140b0e7211 */ /* 0x000fe200078208ff */
[----:B------:R-:W4:Y:S01]  /*0560*/  LDS R29, [UR13] ;  /* 0x0000000dff1d7984 */ /* 0x000f220008000800 */
[----:B------:R-:W-:Y:S02]  /*0570*/  LEA.HI.X.SX32 R9, R9, R22, 0x1, P0 ;  /* 0x0000001609097211 */ /* 0x000fe400000f0eff */
[----:B------:R-:W-:Y:S01]  /*0580*/  LEA R17, R34, R11, 0x1 ;  /* 0x0000000b22117211 */ /* 0x000fe200078e08ff */
[----:B------:R-:W-:Y:S01]  /*0590*/  BAR.SYNC.DEFER_BLOCKING 0x0 ;  /* 0x0000000000007b1d */ /* 0x000fe20000010000 */
[----:B------:R-:W-:-:S02]  /*05a0*/  LEA R12, P0, R3, R20, 0x1 ;  /* 0x00000014030c7211 */ /* 0x000fc400078008ff */
[----:B------:R-:W-:Y:S02]  /*05b0*/  LEA.HI.X.SX32 R15, R11, R22, 0x1, P1 ;  /* 0x000000160b0f7211 */ /* 0x000fe400008f0eff */
[----:B------:R-:W-:Y:S02]  /*05c0*/  LEA R10, P1, R5, R20, 0x1 ;  /* 0x00000014050a7211 */ /* 0x000fe400078208ff */
[-C--:B------:R-:W-:Y:S01]  /*05d0*/  LEA.HI.X.SX32 R13, R3, R22.reuse, 0x1, P0 ;  /* 0x00000016030d7211 */ /* 0x080fe200000f0eff */
[C---:B------:R-:W-:Y:S01]  /*05e0*/  IMAD R3, R34.reuse, 0x2, R17 ;  /* 0x0000000222037824 */ /* 0x040fe200078e0211 */
[----:B------:R-:W-:Y:S02]  /*05f0*/  LEA.HI.X.SX32 R11, R5, R22, 0x1, P1 ;  /* 0x00000016050b7211 */ /* 0x000fe400008f0eff */
[----:B------:R-:W-:Y:S01]  /*0600*/  LEA R16, P0, R17, R20, 0x1 ;  /* 0x0000001411107211 */ /* 0x000fe200078008ff */
[----:B------:R-:W-:-:S03]  /*0610*/  IMAD R5, R34, 0x2, R3 ;  /* 0x0000000222057824 */ /* 0x000fc600078e0203 */
[----:B------:R-:W-:Y:S01]  /*0620*/  LEA.HI.X.SX32 R17, R17, R22, 0x1, P0 ;  /* 0x0000001611117211 */ /* 0x000fe200000f0eff */
[----:B------:R-:W-:Y:S01]  /*0630*/  IMAD R18, R34, 0x2, R5 ;  /* 0x0000000222127824 */ /* 0x000fe200078e0205 */
[----:B---3--:R3:W5:Y:S04]  /*0640*/  LDG.E.U16 R24, desc[UR28][R6.64] ;  /* 0x0000001c06187981 */ /* 0x008768000c1e1500 */
[----:B------:R0:W5:Y:S04]  /*0650*/  LDG.E.U16 R19, desc[UR28][R8.64] ;  /* 0x0000001c08137981 */ /* 0x000168000c1e1500 */
[----:B------:R1:W5:Y:S01]  /*0660*/  LDG.E.U16 R28, desc[UR28][R14.64] ;  /* 0x0000001c0e1c7981 */ /* 0x000362000c1e1500 */
[----:B---3--:R-:W-:-:S03]  /*0670*/  LEA R6, P0, R3, R20, 0x1 ;  /* 0x0000001403067211 */ /* 0x008fc600078008ff */
[----:B------:R3:W5:Y:S01]  /*0680*/  LDG.E.U16 R21, desc[UR28][R10.64] ;  /* 0x0000001c0a157981 */ /* 0x000762000c1e1500 */
[----:B------:R-:W-:Y:S01]  /*0690*/  LEA.HI.X.SX32 R7, R3, R22, 0x1, P0 ;  /* 0x0000001603077211 */ /* 0x000fe200000f0eff */
[----:B------:R-:W-:Y:S01]  /*06a0*/  IMAD R3, R34, 0x2, R18 ;  /* 0x0000000222037824 */ /* 0x000fe200078e0212 */
[CC--:B0-----:R-:W-:Y:S01]  /*06b0*/  LEA R8, P0, R18.reuse, R20.reuse, 0x1 ;  /* 0x0000001412087211 */ /* 0x0c1fe200078008ff */
[----:B------:R0:W5:Y:S01]  /*06c0*/  LDG.E.U16 R26, desc[UR28][R12.64] ;  /* 0x0000001c0c1a7981 */ /* 0x000162000c1e1500 */
[C---:B-1----:R-:W-:Y:S02]  /*06d0*/  LEA R14, P1, R5.reuse, R20, 0x1 ;  /* 0x00000014050e7211 */ /* 0x042fe400078208ff */
[-C--:B------:R-:W-:Y:S01]  /*06e0*/  LEA.HI.X.SX32 R9, R18, R22.reuse, 0x1, P0 ;  /* 0x0000001612097211 */ /* 0x080fe200000f0eff */
[----:B------:R1:W5:Y:S01]  /*06f0*/  LDG.E.U16 R23, desc[UR28][R16.64] ;  /* 0x0000001c10177981 */ /* 0x000362000c1e1500 */
[----:B------:R-:W-:Y:S01]  /*0700*/  LEA.HI.X.SX32 R15, R5, R22, 0x1, P1 ;  /* 0x00000016050f7211 */ /* 0x000fe200008f0eff */
[C---:B------:R-:W-:Y:S01]  /*0710*/  IMAD R5, R34.reuse, 0x2, R3 ;  /* 0x0000000222057824 */ /* 0x040fe200078e0203 */
[C---:B---3--:R-:W-:Y:S01]  /*0720*/  LEA R10, P0, R3.reuse, R20, 0x1 ;  /* 0x00000014030a7211 */ /* 0x048fe200078008ff */
[----:B------:R3:W5:Y:S03]  /*0730*/  LDG.E.U16 R25, desc[UR28][R6.64] ;  /* 0x0000001c06197981 */ /* 0x000766000c1e1500 */
[----:B------:R-:W-:Y:S01]  /*0740*/  LEA.HI.X.SX32 R11, R3, R22, 0x1, P0 ;  /* 0x00000016030b7211 */ /* 0x000fe200000f0eff */
[C---:B------:R-:W-:Y:S01]  /*0750*/  IMAD R3, R34.reuse, 0x2, R5 ;  /* 0x0000000222037824 */ /* 0x040fe200078e0205 */
[-C--:B0-----:R-:W-:Y:S01]  /*0760*/  LEA R12, P0, R5, R20.reuse, 0x1 ;  /* 0x00000014050c7211 */ /* 0x081fe200078008ff */
[----:B------:R0:W5:Y:S03]  /*0770*/  LDG.E.U16 R32, desc[UR28][R8.64] ;  /* 0x0000001c08207981 */ /* 0x000166000c1e1500 */
[----:B-1----:R-:W-:Y:S01]  /*0780*/  LEA R16, P1, R3, R20, 0x1 ;  /* 0x0000001403107211 */ /* 0x002fe200078208ff */
[----:B------:R-:W5:Y:S01]  /*0790*/  LDG.E.U16 R27, desc[UR28][R10.64] ;  /* 0x0000001c0a1b7981 */ /* 0x000f62000c1e1500 */
[----:B------:R-:W-:-:S02]  /*07a0*/  LEA R18, R34, R3, 0x1 ;  /* 0x0000000322127211 */ /* 0x000fc400078e08ff */
[-C--:B------:R-:W-:Y:S01]  /*07b0*/  LEA.HI.X.SX32 R13, R5, R22.reuse, 0x1, P0 ;  /* 0x00000016050d7211 */ /* 0x080fe200000f0eff */
[----:B------:R-:W5:Y:S01]  /*07c0*/  LDG.E.U16 R30, desc[UR28][R14.64] ;  /* 0x0000001c0e1e7981 */ /* 0x000f62000c1e1500 */
[----:B------:R-:W-:Y:S01]  /*07d0*/  LEA.HI.X.SX32 R17, R3, R22, 0x1, P1 ;  /* 0x0000001603117211 */ /* 0x000fe200008f0eff */
[----:B------:R-:W-:Y:S01]  /*07e0*/  IMAD R3, R34, 0x2, R18 ;  /* 0x0000000222037824 */ /* 0x000fe200078e0212 */
[----:B---3--:R-:W-:Y:S02]  /*07f0*/  LEA R6, P0, R18, R20, 0x1 ;  /* 0x0000001412067211 */ /* 0x008fe400078008ff */
[----:B------:R1:W5:Y:S01]  /*0800*/  LDG.E.U16 R13, desc[UR28][R12.64] ;  /* 0x0000001c0c0d7981 */ /* 0x000362000c1e1500 */
[----:B------:R-:W-:Y:S01]  /*0810*/  IMAD R5, R34, 0x2, R3 ;  /* 0x0000000222057824 */ /* 0x000fe200078e0203 */
[----:B------:R-:W-:Y:S02]  /*0820*/  LEA.HI.X.SX32 R7, R18, R22, 0x1, P0 ;  /* 0x0000001612077211 */ /* 0x000fe400000f0eff */
[----:B0-----:R-:W-:-:S02]  /*0830*/  LEA R8, P0, R3, R20, 0x1 ;  /* 0x0000001403087211 */ /* 0x001fc400078008ff */
[----:B-1----:R-:W-:Y:S01]  /*0840*/  SHF.R.U32.HI R12, RZ, 0x5, R0 ;  /* 0x00000005ff0c7819 */ /* 0x002fe20000011600 */
[----:B------:R-:W-:Y:S01]  /*0850*/  IMAD R18, R34, 0x2, R5 ;  /* 0x0000000222127824 */ /* 0x000fe200078e0205 */
[----:B------:R-:W-:Y:S01]  /*0860*/  LEA.HI.X.SX32 R9, R3, R22, 0x1, P0 ;  /* 0x0000001603097211 */ /* 0x000fe200000f0eff */
[----:B------:R0:W5:Y:S01]  /*0870*/  LDG.E.U16 R34, desc[UR28][R16.64] ;  /* 0x0000001c10227981 */ /* 0x000162000c1e1500 */
[----:B------:R-:W-:Y:S02]  /*0880*/  SGXT.U32 R12, R12, 0x2 ;  /* 0x000000020c0c781a */ /* 0x000fe40000000000 */
[-C--:B------:R-:W-:Y:S01]  /*0890*/  LEA R10, P0, R18, R20.reuse, 0x1 ;  /* 0x00000014120a7211 */ /* 0x080fe200078008ff */
[----:B------:R-:W5:Y:S02]  /*08a0*/  LDG.E.U16 R40, desc[UR28][R6.64] ;  /* 0x0000001c06287981 */ /* 0x000f64000c1e1500 */
[----:B------:R-:W-:Y:S01]  /*08b0*/  IMAD R12, R12, R103, RZ ;  /* 0x000000670c0c7224 */ /* 0x000fe200078e02ff */
[----:B------:R-:W-:Y:S01]  /*08c0*/  LEA R14, P1, R5, R20, 0x1 ;  /* 0x00000014050e7211 */ /* 0x000fe200078208ff */
[----:B------:R1:W5:Y:S02]  /*08d0*/  LDG.E.U16 R9, desc[UR28][R8.64] ;  /* 0x0000001c08097981 */ /* 0x000364000c1e1500 */
[----:B0-----:R-:W-:Y:S01]  /*08e0*/  IMAD R16, R103, 0x4, R12 ;  /* 0x0000000467107824 */ /* 0x001fe200078e020c */
[----:B------:R-:W-:-:S02]  /*08f0*/  LEA.HI.X.SX32 R11, R18, R22, 0x1, P0 ;  /* 0x00000016120b7211 */ /* 0x000fc400000f0eff */
[----:B------:R-:W-:Y:S02]  /*0900*/  LEA.HI.X.SX32 R15, R5, R22, 0x1, P1 ;  /* 0x00000016050f7211 */ /* 0x000fe400008f0eff */
[----:B------:R-:W-:Y:S01]  /*0910*/  LOP3.LUT R5, R0, 0x1f, RZ, 0xc0, !PT ;  /* 0x0000001f00057812 */ /* 0x000fe200078ec0ff */
[----:B------:R0:W5:Y:S01]  /*0920*/  LDG.E.U16 R42, desc[UR28][R10.64] ;  /* 0x0000001c0a2a7981 */ /* 0x000162000c1e1500 */
[----:B-1----:R-:W-:-:S03]  /*0930*/  IMAD R8, R103, 0x4, R16 ;  /* 0x0000000467087824 */ /* 0x002fc600078e0210 */
[----:B------:R1:W5:Y:S01]  /*0940*/  LDG.E.U16 R15, desc[UR28][R14.64] ;  /* 0x0000001c0e0f7981 */ /* 0x000362000c1e1500 */
[----:B--2---:R-:W-:Y:S02]  /*0950*/  IMAD R6, R5, UR4, RZ ;  /* 0x0000000405067c24 */ /* 0x004fe4000f8e02ff */
[C---:B0-----:R-:W-:Y:S02]  /*0960*/  IMAD R10, R103.reuse, 0x4, R8 ;  /* 0x00000004670a7824 */ /* 0x041fe400078e0208 */
[----:B------:R-:W-:Y:S01]  /*0970*/  IMAD R102, R102, UR12, RZ ;  /* 0x0000000c66667c24 */ /* 0x000fe2000f8e02ff */
[----:B------:R-:W-:Y:S02]  /*0980*/  SHF.R.U32.HI R3, RZ, 0x5, R0 ;  /* 0x00000005ff037819 */ /* 0x000fe40000011600 */
[----:B-1----:R-:W-:Y:S01]  /*0990*/  LEA R14, R103, R10, 0x2 ;  /* 0x0000000a670e7211 */ /* 0x002fe200078e10ff */
[----:B------:R-:W-:Y:S02]  /*09a0*/  IMAD.SHL.U32 R7, R6, 0x2, RZ ;  /* 0x0000000206077824 */ /* 0x000fe400078e00ff */
[----:B------:R-:W-:Y:S01]  /*09b0*/  IMAD.SHL.U32 R5, R102, 0x2, RZ ;  /* 0x0000000266057824 */ /* 0x000fe200078e00ff */
[----:B------:R-:W-:Y:S01]  /*09c0*/  R2UR UR24, R3 ;  /* 0x00000000031872ca */ /* 0x000fe200000e0000 */
[----:B------:R-:W-:Y:S01]  /*09d0*/  IMAD R18, R103, 0x4, R14 ;  /* 0x0000000467127824 */ /* 0x000fe200078e020e */
[----:B------:R-:W-:Y:S01]  /*09e0*/  LOP3.LUT R3, R0, 0x3f, RZ, 0xc0, !PT ;  /* 0x0000003f00037812 */ /* 0x000fe200078ec0ff */
[----:B------:R-:W-:Y:S01]  /*09f0*/  IMAD.HI R6, R6, 0x2, RZ ;  /* 0x0000000206067827 */ /* 0x000fe200078e02ff */
[----:B------:R-:W-:-:S03]  /*0a00*/  IADD3 R7, P0, P1, R7, R36, R5 ;  /* 0x0000002407077210 */ /* 0x000fc6000791e005 */
[----:B------:R-:W-:Y:S01]  /*0a10*/  IMAD.HI R102, R102, 0x2, RZ ;  /* 0x0000000266667827 */ /* 0x000fe200078e02ff */
[----:B------:R-:W-:-:S03]  /*0a20*/  SHF.R.S32.HI R39, RZ, 0x6, R0 ;  /* 0x00000006ff277819 */ /* 0x000fc60000011400 */
[----:B------:R-:W-:Y:S01]  /*0a30*/  IMAD R20, R103, 0x4, R18 ;  /* 0x0000000467147824 */ /* 0x000fe200078e0212 */
[----:B------:R-:W-:Y:S01]  /*0a40*/  IADD3.X R11, PT, PT, R6, R37, R102, P0, P1 ;  /* 0x00000025060b7210 */ /* 0x000fe200007e2466 */
[----:B------:R-:W-:Y:S01]  /*0a50*/  IMAD.SHL.U32 R22, R3, 0x2, RZ ;  /* 0x0000000203167824 */ /* 0x000fe200078e00ff */
[----:B------:R-:W-:Y:S01]  /*0a60*/  SGXT R39, R39, 0x1 ;  /* 0x000000012727781a */ /* 0x000fe20000000200 */
[C---:B------:R-:W-:Y:S01]  /*0a70*/  IMAD R6, R103.reuse, 0x4, R20 ;  /* 0x0000000467067824 */ /* 0x040fe200078e0214 */
[-C--:B------:R-:W-:Y:S02]  /*0a80*/  LEA R122, P2, R8, R7.reuse, 0x1 ;  /* 0x00000007087a7211 */ /* 0x080fe400078408ff */
[----:B------:R-:W-:Y:S02]  /*0a90*/  LOP3.LUT R39, R22, 0x90, R39, 0x78, !PT ;  /* 0x0000009016277812 */ /* 0x000fe400078e7827 */
[----:B------:R-:W-:Y:S02]  /*0aa0*/  LEA R22, R103, R6, 0x2 ;  /* 0x0000000667167211 */ /* 0x000fe400078e10ff */
[----:B------:R-:W-:-:S02]  /*0ab0*/  LEA R130, P0, R12, R7, 0x1 ;  /* 0x000000070c827211 */ /* 0x000fc400078008ff */
[----:B------:R-:W-:Y:S01]  /*0ac0*/  LEA.HI.X.SX32 R123, R8, R11, 0x1, P2 ;  /* 0x0000000b087b7211 */ /* 0x000fe200010f0eff */
[C---:B------:R-:W-:Y:S01]  /*0ad0*/  IMAD R8, R103.reuse, 0x4, R22 ;  /* 0x0000000467087824 */ /* 0x040fe200078e0216 */
[----:B------:R-:W-:Y:S02]  /*0ae0*/  LEA R128, P1, R16, R7, 0x1 ;  /* 0x0000000710807211 */ /* 0x000fe400078208ff */
[----:B------:R-:W-:Y:S01]  /*0af0*/  LEA.HI.X.SX32 R131, R12, R11, 0x1, P0 ;  /* 0x0000000b0c837211 */ /* 0x000fe200000f0eff */
[----:B------:R-:W-:Y:S01]  /*0b00*/  IMAD R12, R103, 0x4, R8 ;  /* 0x00000004670c7824 */ /* 0x000fe200078e0208 */
[----:B------:R-:W-:Y:S02]  /*0b10*/  LEA R120, P0, R10, R7, 0x1 ;  /* 0x000000070a787211 */ /* 0x000fe400078008ff */
[----:B------:R-:W-:Y:S02]  /*0b20*/  LEA.HI.X.SX32 R129, R16, R11, 0x1, P1 ;  /* 0x0000000b10817211 */ /* 0x000fe400008f0eff */
[----:B------:R-:W-:-:S02]  /*0b30*/  LEA R118, P1, R14, R7, 0x1 ;  /* 0x000000070e767211 */ /* 0x000fc400078208ff */
[-C--:B------:R-:W-:Y:S01]  /*0b40*/  LEA.HI.X.SX32 R121, R10, R11.reuse, 0x1, P0 ;  /* 0x0000000b0a797211 */ /* 0x080fe200000f0eff */
[C---:B------:R-:W-:Y:S01]  /*0b50*/  IMAD R10, R103.reuse, 0x4, R12 ;  /* 0x00000004670a7824 */ /* 0x040fe200078e020c */
[----:B------:R-:W-:Y:S02]  /*0b60*/  LEA.HI.X.SX32 R119, R14, R11, 0x1, P1 ;  /* 0x0000000b0e777211 */ /* 0x000fe400008f0eff */
[-C--:B------:R-:W-:Y:S01]  /*0b70*/  LEA R112, P1, R6, R7.reuse, 0x1 ;  /* 0x0000000706707211 */ /* 0x080fe200078208ff */
[C---:B------:R-:W-:Y:S01]  /*0b80*/  IMAD R14, R103.reuse, 0x4, R10 ;  /* 0x00000004670e7824 */ /* 0x040fe200078e020a */
[----:B------:R-:W-:Y:S02]  /*0b90*/  LEA R116, P2, R18, R7, 0x1 ;  /* 0x0000000712747211 */ /* 0x000fe400078408ff */
[-C--:B------:R-:W-:Y:S01]  /*0ba0*/  LEA.HI.X.SX32 R113, R6, R11.reuse, 0x1, P1 ;  /* 0x0000000b06717211 */ /* 0x080fe200008f0eff */
[----:B------:R-:W-:Y:S01]  /*0bb0*/  IMAD R6, R103, 0x4, R14 ;  /* 0x0000000467067824 */ /* 0x000fe200078e020e */
[----:B------:R-:W-:-:S02]  /*0bc0*/  LEA.HI.X.SX32 R117, R18, R11, 0x1, P2 ;  /* 0x0000000b12757211 */ /* 0x000fc400010f0eff */
[-C--:B------:R-:W-:Y:S01]  /*0bd0*/  LEA R114, P0, R20, R7.reuse, 0x1 ;  /* 0x0000000714727211 */ /* 0x080fe200078008ff */
[----:B------:R-:W-:Y:S01]  /*0be0*/  IMAD R16, R103, 0x4, R6 ;  /* 0x0000000467107824 */ /* 0x000fe200078e0206 */
[----:B------:R-:W-:Y:S02]  /*0bf0*/  LEA R110, P2, R22, R7, 0x1 ;  /* 0x00000007166e7211 */ /* 0x000fe400078408ff */
[-C--:B------:R-:W-:Y:S02]  /*0c00*/  LEA.HI.X.SX32 R115, R20, R11.reuse, 0x1, P0 ;  /* 0x0000000b14737211 */ /* 0x080fe400000f0eff */
[----:B------:R-:W-:Y:S02]  /*0c10*/  LEA.HI.X.SX32 R111, R22, R11, 0x1, P2 ;  /* 0x0000000b166f7211 */ /* 0x000fe400010f0eff */
[----:B----4-:R-:W-:Y:S02]  /*0c20*/  R2UR UR15, R29 ;  /* 0x000000001d0f72ca */ /* 0x010fe400000e0000 */
[----:B------:R-:W-:-:S02]  /*0c30*/  LEA R108, P0, R8, R7, 0x1 ;  /* 0x00000007086c7211 */ /* 0x000fc400078008ff */
[-C--:B------:R-:W-:Y:S02]  /*0c40*/  LEA R106, P1, R12, R7.reuse, 0x1 ;  /* 0x000000070c6a7211 */ /* 0x080fe400078208ff */
[----:B------:R-:W-:Y:S02]  /*0c50*/  LEA R104, P2, R10, R7, 0x1 ;  /* 0x000000070a687211 */ /* 0x000fe400078408ff */
[----:B------:R-:W-:Y:S02]  /*0c60*/  LEA R5, R103, R16, 0x2 ;  /* 0x0000001067057211 */ /* 0x000fe400078e10ff */
[-C--:B------:R-:W-:Y:S02]  /*0c70*/  LEA.HI.X.SX32 R109, R8, R11.reuse, 0x1, P0 ;  /* 0x0000000b086d7211 */ /* 0x080fe400000f0eff */
[-C--:B------:R-:W-:Y:S02]  /*0c80*/  LEA.HI.X.SX32 R107, R12, R11.reuse, 0x1, P1 ;  /* 0x0000000b0c6b7211 */ /* 0x080fe400008f0eff */
[----:B------:R-:W-:-:S02]  /*0c90*/  LEA.HI.X.SX32 R105, R10, R11, 0x1, P2 ;  /* 0x0000000b0a697211 */ /* 0x000fc400010f0eff */
[-C--:B------:R-:W-:Y:S02]  /*0ca0*/  LEA R100, P0, R14, R7.reuse, 0x1 ;  /* 0x000000070e647211 */ /* 0x080fe400078008ff */
[-C--:B------:R-:W-:Y:S02]  /*0cb0*/  LEA R98, P1, R6, R7.reuse, 0x1 ;  /* 0x0000000706627211 */ /* 0x080fe400078208ff */
[-C--:B------:R-:W-:Y:S02]  /*0cc0*/  LEA R96, P2, R16, R7.reuse, 0x1 ;  /* 0x0000000710607211 */ /* 0x080fe400078408ff */
[----:B------:R-:W-:Y:S02]  /*0cd0*/  LEA R94, P3, R5, R7, 0x1 ;  /* 0x00000007055e7211 */ /* 0x000fe400078608ff */
[-C--:B------:R-:W-:Y:S02]  /*0ce0*/  LEA.HI.X.SX32 R101, R14, R11.reuse, 0x1, P0 ;  /* 0x0000000b0e657211 */ /* 0x080fe400000f0eff */
[----:B------:R-:W-:-:S02]  /*0cf0*/  LEA.HI.X.SX32 R99, R6, R11, 0x1, P1 ;  /* 0x0000000b06637211 */ /* 0x000fc400008f0eff */
[-C--:B------:R-:W-:Y:S02]  /*0d00*/  LEA.HI.X.SX32 R97, R16, R11.reuse, 0x1, P2 ;  /* 0x0000000b10617211 */ /* 0x080fe400010f0eff */
[----:B------:R-:W-:Y:S02]  /*0d10*/  LEA.HI.X.SX32 R95, R5, R11, 0x1, P3 ;  /* 0x0000000b055f7211 */ /* 0x000fe400018f0eff */
[----:B------:R-:W-:Y:S01]  /*0d20*/  LOP3.LUT R38, R39, 0x20, RZ, 0x3c, !PT ;  /* 0x0000002027267812 */ /* 0x000fe200078e3cff */
[----:B------:R-:W-:Y:S06]  /*0d30*/  BRA.U UP1, `(.L_x_5) ;  /* 0x0000000101187547 */ /* 0x000fec000b800000 */
[----:B------:R-:W-:Y:S01]  /*0d40*/  ELECT P0, URZ, PT ;  /* 0x0000000000ff782f */ /* 0x000fe20003800000 */
[----:B------:R-:W-:Y:S01]  /*0d50*/  IMAD.MOV.U32 R5, RZ, RZ, 0x1 ;  /* 0x00000001ff057424 */ /* 0x000fe200078e00ff */
[----:B------:R-:W-:Y:S01]  /*0d60*/  UMOV UR4, 0x40 ;  /* 0x0000004000047882 */ /* 0x000fe20000000000 */
[----:B------:R-:W-:Y:S01]  /*0d70*/  UVIRTCOUNT.DEALLOC.SMPOOL 0x80 ;  /* 0x000000800000784c */ /* 0x000fe20000000000 */
[----:B------:R-:W-:-:S09]  /*0d80*/  ULEA UR4, UR6, UR4, 0x18 ;  /* 0x0000000406047291 */ /* 0x000fd2000f8ec0ff */
[----:B------:R0:W-:Y:S03]  /*0d90*/  @P0 STS.U8 [UR4], R5 ;  /* 0x00000005ff000988 */ /* 0x0001e60008000004 */
.L_x_5:
[----:B------:R-:W-:Y:S01]  /*0da0*/  USHF.L.U32 UR4, UR24, 0x15, URZ ;  /* 0x0000001518047899 */ /* 0x000fe200080006ff */
[C---:B------:R-:W-:Y:S01]  /*0db0*/  LOP3.LUT R36, R39.reuse, 0x40, RZ, 0x3c, !PT ;  /* 0x0000004027247812 */ /* 0x040fe200078e3cff */
[----:B-----5:R-:W-:Y:S01]  /*0dc0*/  STS.U16 [R39+UR13], R24 ;  /* 0x0000001827007988 */ /* 0x020fe2000800040d */
[----:B------:R-:W-:Y:S01]  /*0dd0*/  LOP3.LUT R37, R39, 0x60, RZ, 0x3c, !PT ;  /* 0x0000006027257812 */ /* 0x000fe200078e3cff */
[----:B------:R-:W-:Y:S01]  /*0de0*/  ULOP3.LUT UR4, UR4, 0x600000, URZ, 0xc0, !UPT ;  /* 0x0060000004047892 */ /* 0x000fe2000f8ec0ff */
[----:B------:R-:W-:Y:S01]  /*0df0*/  LOP3.LUT P6, RZ, R0, 0x7f, RZ, 0xc0, !PT ;  /* 0x0000007f00ff7812 */ /* 0x000fe200078cc0ff */
[----:B------:R-:W-:Y:S01]  /*0e00*/  STS.U16 [R39+UR13+0x400], R28 ;  /* 0x0004001c27007988 */ /* 0x000fe2000800040d */
[----:B------:R-:W-:Y:S01]  /*0e10*/  UMOV UR6, 0x1 ;  /* 0x0000000100067882 */ /* 0x000fe20000000000 */
[----:B------:R-:W-:Y:S01]  /*0e20*/  UIADD3 UR16, UPT, UPT, UR15, UR4, URZ ;  /* 0x000000040f107290 */ /* 0x000fe2000fffe0ff */
[----:B------:R-:W-:Y:S01]  /*0e30*/  PRMT R8, RZ, 0x7610, R8 ;  /* 0x00007610ff087816 */ /* 0x000fe20000000008 */
[----:B------:R-:W-:Y:S01]  /*0e40*/  STS.U16 [R39+UR13+0x800], R32 ;  /* 0x0008002027007988 */ /* 0x000fe2000800040d */
[----:B------:R-:W-:Y:S01]  /*0e50*/  UIADD3 UR17, UPT, UPT, UR13, 0x4000, URZ ;  /* 0x000040000d117890 */ /* 0x000fe2000fffe0ff */
[----:B------:R-:W-:Y:S01]  /*0e60*/  PRMT R10, RZ, 0x7610, R10 ;  /* 0x00007610ff0a7816 */ /* 0x000fe2000000000a */
[----:B------:R-:W-:Y:S01]  /*0e70*/  UIADD3 UR32, UPT, UPT, UR14, 0x40, URZ ;  /* 0x000000400e207890 */ /* 0x000fe2000fffe0ff */
[----:B------:R-:W-:Y:S01]  /*0e80*/  STS.U16 [R39+UR13+0xc00], R40 ;  /* 0x000c002827007988 */ /* 0x000fe2000800040d */
[----:B------:R-:W-:Y:S01]  /*0e90*/  PRMT R12, RZ, 0x7610, R12 ;  /* 0x00007610ff0c7816 */ /* 0x000fe2000000000c */
[----:B------:R-:W1:Y:S01]  /*0ea0*/  LDCU.64 UR10, c[0x0][0x3d0] ;  /* 0x00007a00ff0a77ac */ /* 0x000e620008000a00 */
[----:B------:R-:W-:Y:S01]  /*0eb0*/  PRMT R14, RZ, 0x7610, R14 ;  /* 0x00007610ff0e7816 */ /* 0x000fe2000000000e */
[----:B------:R2:W-:Y:S01]  /*0ec0*/  STS.U16 [R38+UR13+0x100], R19 ;  /* 0x0001001326007988 */ /* 0x0005e2000800040d */
[----:B------:R-:W-:Y:S01]  /*0ed0*/  ISETP.LT.AND P0, PT, RZ, UR32, PT ;  /* 0x00000020ff007c0c */ /* 0x000fe2000bf01270 */
[----:B------:R-:W-:Y:S01]  /*0ee0*/  VOTEU.ALL UP2, P6 ;  /* 0x0000000000ff7886 */ /* 0x000fe20003040000 */
[----:B------:R-:W-:Y:S01]  /*0ef0*/  VOTEU.ALL UP0, P6 ;  /* 0x0000000000ff7886 */ /* 0x000fe20003000000 */
[----:B------:R-:W-:Y:S01]  /*0f00*/  STS.U16 [R38+UR13+0x500], R23 ;  /* 0x0005001726007988 */ /* 0x000fe2000800040d */
[----:B------:R-:W-:Y:S01]  /*0f10*/  PRMT R16, RZ, 0x7610, R16 ;  /* 0x00007610ff107816 */ /* 0x000fe20000000010 */
[----:B------:R-:W3:Y:S01]  /*0f20*/  LDC R62, c[0x0][0x3d8] ;  /* 0x0000f600ff3e7b82 */ /* 0x000ee20000000800 */
[----:B------:R-:W-:-:S04]  /*0f30*/  @!UP2 UIADD3 UR4, UPT, UPT, -UR6, 0x100000, URZ ;  /* 0x001000000604a890 */ /* 0x000fc8000fffe1ff */
[----:B------:R-:W-:Y:S02]  /*0f40*/  @!UP2 USHF.L.U32 UR5, UR4, 0xb, URZ ;  /* 0x0000000b0405a899 */ /* 0x000fe400080006ff */
[----:B------:R-:W-:Y:S01]  /*0f50*/  @!UP2 USHF.L.U32 UR4, UR4, 0x1, URZ ;  /* 0x000000010404a899 */ /* 0x000fe200080006ff */
[----:B------:R-:W-:Y:S01]  /*0f60*/  STS.U16 [R38+UR13+0x900], R27 ;  /* 0x0009001b26007988 */ /* 0x000fe2000800040d */
[----:B------:R-:W-:Y:S01]  /*0f70*/  PRMT R18, RZ, 0x7610, R18 ;  /* 0x00007610ff127816 */ /* 0x000fe20000000012 */
[----:B------:R-:W4:Y:S01]  /*0f80*/  LDCU UR19, c[0x0][0x3a8] ;  /* 0x00007500ff1377ac */ /* 0x000f220008000800 */
[----:B------:R-:W-:Y:S01]  /*0f90*/  PRMT R20, RZ, 0x7610, R20 ;  /* 0x00007610ff147816 */ /* 0x000fe20000000014 */
[----:B------:R0:W-:Y:S01]  /*0fa0*/  STS.U16 [R38+UR13+0xd00], R9 ;  /* 0x000d000926007988 */ /* 0x0001e2000800040d */
[----:B------:R-:W-:Y:S02]  /*0fb0*/  PRMT R22, RZ, 0x7610, R22 ;  /* 0x00007610ff167816 */ /* 0x000fe40000000016 */
[----:B------:R-:W-:Y:S01]  /*0fc0*/  PRMT R7, RZ, 0x7610, R7 ;  /* 0x00007610ff077816 */ /* 0x000fe20000000007 */
[----:B------:R1:W-:Y:S01]  /*0fd0*/  STS.U16 [R36+UR13+0x200], R21 ;  /* 0x0002001524007988 */ /* 0x0003e2000800040d */
[----:B------:R-:W-:-:S02]  /*0fe0*/  PRMT R11, RZ, 0x7610, R11 ;  /* 0x00007610ff0b7816 */ /* 0x000fc4000000000b */
[----:B------:R-:W-:Y:S01]  /*0ff0*/  PRMT R17, RZ, 0x7610, R17 ;  /* 0x00007610ff117816 */ /* 0x000fe20000000011 */
[----:B------:R4:W-:Y:S01]  /*1000*/  STS.U16 [R36+UR13+0x600], R25 ;  /* 0x0006001924007988 */ /* 0x0009e2000800040d */
[----:B--2---:R-:W-:Y:S02]  /*1010*/  PRMT R19, RZ, 0x7610, R19 ;  /* 0x00007610ff137816 */ /* 0x004fe40000000013 */
[----:B0-----:R-:W-:Y:S01]  /*1020*/  PRMT R9, RZ, 0x7610, R9 ;  /* 0x00007610ff097816 */ /* 0x001fe20000000009 */
[----:B------:R0:W-:Y:S01]  /*1030*/  STS.U16 [R36+UR13+0xa00], R13 ;  /* 0x000a000d24007988 */ /* 0x0001e2000800040d */
[----:B-1----:R-:W-:-:S03]  /*1040*/  PRMT R21, RZ, 0x7610, R21 ;  /* 0x00007610ff157816 */ /* 0x002fc60000000015 */
[----:B------:R1:W-:Y:S01]  /*1050*/  STS.U16 [R36+UR13+0xe00], R15 ;  /* 0x000e000f24007988 */ /* 0x0003e2000800040d */
[----:B----4-:R-:W2:Y:S03]  /*1060*/  LDC.64 R24, c[0x0][0x390] ;  /* 0x0000e400ff187b82 */ /* 0x010ea60000000a00 */
[----:B------:R-:W-:Y:S01]  /*1070*/  STS.U16 [R37+UR13+0x300], R26 ;  /* 0x0003001a25007988 */ /* 0x000fe2000800040d */
[----:B0-----:R-:W-:-:S03]  /*1080*/  PRMT R13, RZ, 0x7610, R13 ;  /* 0x00007610ff0d7816 */ /* 0x001fc6000000000d */
[----:B------:R-:W-:Y:S01]  /*1090*/  STS.U16 [R37+UR13+0x700], R30 ;  /* 0x0007001e25007988 */ /* 0x000fe2000800040d */
[----:B-1----:R-:W-:-:S03]  /*10a0*/  PRMT R15, RZ, 0x7610, R15 ;  /* 0x00007610ff0f7816 */ /* 0x002fc6000000000f */
[----:B------:R-:W-:Y:S04]  /*10b0*/  STS.U16 [R37+UR13+0xb00], R34 ;  /* 0x000b002225007988 */ /* 0x000fe8000800040d */
[----:B------:R0:W-:Y:S01]  /*10c0*/  STS.U16 [R37+UR13+0xf00], R42 ;  /* 0x000f002a25007988 */ /* 0x0001e2000800040d */
[----:B------:R-:W-:Y:S01]  /*10d0*/  STTM.16dp32bit_t0_t15.x16 tmem[UR16], RZ ;  /* 0x000000ff000079ed */ /* 0x000fe20008a00010 */
[----:B------:R-:W-:Y:S01]  /*10e0*/  STTM.16dp32bit_t16_t31.x16 tmem[UR16+0x10], RZ ;  /* 0x000010ff000079ed */ /* 0x000fe20008a20010 */
[----:B------:R-:W1:Y:S02]  /*10f0*/  FENCE.VIEW.ASYNC.T ;  /* 0x00000000000073c6 */ /* 0x000e640000000200 */
[----:B-1----:R-:W-:Y:S06]  /*1100*/  BAR.SYNC.DEFER_BLOCKING 0x0 ;  /* 0x0000000000007b1d */ /* 0x002fec0000010000 */
[----:B------:R-:W1:Y:S02]  /*1110*/  FENCE.VIEW.ASYNC.S ;  /* 0x00000000000073c6 */ /* 0x000e640000000000 */
[----:B-1----:R1:W4:Y:S02]  /*1120*/  @!UP0 SYNCS.EXCH.64 URZ, [UR17], UR4 ;  /* 0x0000000411ff85b2 */ /* 0x0023240008000100 */
[----:B----4-:R-:W-:Y:S06]  /*1130*/  BAR.SYNC.DEFER_BLOCKING 0x0 ;  /* 0x0000000000007b1d */ /* 0x010fec0000010000 */
[----:B------:R-:W4:Y:S04]  /*1140*/  @P0 LDG.E.U16 R8, desc[UR28][R130.64] ;  /* 0x0000001c82080981 */ /* 0x000f28000c1e1500 */
        /* <DEDUP_REMOVED lines=14> */
[----:B------:R-:W4:Y:S01]  /*1230*/  @P0 LDG.E.U16 R21, desc[UR28][R94.64] ;  /* 0x0000001c5e150981 */ /* 0x000f22000c1e1500 */
[----:B------:R-:W-:Y:S01]  /*1240*/  UIMAD UR10, UR12, UR10, URZ ;  /* 0x0000000a0c0a72a4 */ /* 0x000fe2000f8e02ff */
[----:B------:R-:W-:Y:S01]  /*1250*/  IMAD R6, R3, UR11, RZ ;  /* 0x0000000b03067c24 */ /* 0x000fe2000f8e02ff */
[----:B------:R-:W-:Y:S01]  /*1260*/  LOP3.LUT R44, R0, 0xf, RZ, 0xc0, !PT ;  /* 0x0000000f002c7812 */ /* 0x000fe200078ec0ff */
[----:B---3--:R-:W-:Y:S01]  /*1270*/  IMAD R4, R4, R62, RZ ;  /* 0x0000003e04047224 */ /* 0x008fe200078e02ff */
[C---:B------:R-:W-:Y:S01]  /*1280*/  LOP3.LUT R3, R0.reuse, 0x60, RZ, 0xc0, !PT ;  /* 0x0000006000037812 */ /* 0x040fe200078ec0ff */
[----:B-1----:R-:W-:Y:S01]  /*1290*/  USHF.L.U32 UR4, UR10, 0x1, URZ ;  /* 0x000000010a047899 */ /* 0x002fe200080006ff */
[----:B0-----:R-:W-:Y:S01]  /*12a0*/  LOP3.LUT R42, R0, 0x10, RZ, 0xc0, !PT ;  /* 0x00000010002a7812 */ /* 0x001fe200078ec0ff */
[C---:B------:R-:W-:Y:S01]  /*12b0*/  IMAD.SHL.U32 R5, R6.reuse, 0x2, RZ ;  /* 0x0000000206057824 */ /* 0x040fe200078e00ff */
[----:B------:R-:W-:Y:S01]  /*12c0*/  LEA.HI R40, R3, R44, RZ, 0x1f ;  /* 0x0000002c03287211 */ /* 0x000fe200078ff8ff */
[----:B------:R-:W-:Y:S01]  /*12d0*/  IMAD.HI R6, R6, 0x2, RZ ;  /* 0x0000000206067827 */ /* 0x000fe200078e02ff */
[----:B------:R-:W-:-:S04]  /*12e0*/  @!UP2 UIADD3 UR8, UPT, UPT, -UR6, 0x100000, URZ ;  /* 0x001000000608a890 */ /* 0x000fc8000fffe1ff */
[----:B------:R-:W-:Y:S02]  /*12f0*/  @!UP2 USHF.L.U32 UR9, UR8, 0xb, URZ ;  /* 0x0000000b0809a899 */ /* 0x000fe400080006ff */
[----:B------:R-:W-:Y:S01]  /*1300*/  @!UP2 USHF.L.U32 UR8, UR8, 0x1, URZ ;  /* 0x000000010808a899 */ /* 0x000fe200080006ff */
[----:B------:R-:W-:Y:S01]  /*1310*/  VOTEU.ALL UP0, P6 ;  /* 0x0000000000ff7886 */ /* 0x000fe20003000000 */
[----:B--2---:R-:W-:Y:S01]  /*1320*/  IADD3 R63, P1, P2, R5, UR4, R24 ;  /* 0x00000004053f7c10 */ /* 0x004fe2000fa3e018 */
[----:B------:R-:W-:Y:S01]  /*1330*/  IMAD.SHL.U32 R41, R42, 0x2, RZ ;  /* 0x000000022a297824 */ /* 0x000fe200078e00ff */
[----:B------:R-:W-:Y:S01]  /*1340*/  UIMAD.WIDE UR4, UR10, 0x2, URZ ;  /* 0x000000020a0478a5 */ /* 0x000fe2000f8e02ff */
[----:B------:R-:W-:Y:S01]  /*1350*/  VIADD R40, R40, UR14 ;  /* 0x0000000e28287c36 */ /* 0x000fe20008000000 */
[----:B------:R-:W-:Y:S01]  /*1360*/  UIADD3 UR10, UPT, UPT, UR13, 0x2000, URZ ;  /* 0x000020000d0a7890 */ /* 0x000fe2000fffe0ff */
[C---:B------:R-:W-:Y:S01]  /*1370*/  VIADD R5, R41.reuse, 0x2 ;  /* 0x0000000229057836 */ /* 0x040fe20000000000 */
[----:B------:R-:W-:Y:S01]  /*1380*/  UIADD3 UR18, UPT, UPT, UR15, 0x100000, URZ ;  /* 0x001000000f127890 */ /* 0x000fe2000fffe0ff */
[----:B------:R-:W-:Y:S01]  /*1390*/  VIADD R43, R41, 0x3 ;  /* 0x00000003292b7836 */ /* 0x000fe20000000000 */
[----:B------:R-:W-:-:S02]  /*13a0*/  IADD3.X R64, PT, PT, R6, UR5, R25, P1, P2 ;  /* 0x0000000506407c10 */ /* 0x000fc40008fe4419 */
[----:B------:R-:W-:Y:S01]  /*13b0*/  ISETP.GE.AND P5, PT, R40, R5, PT ;  /* 0x000000052800720c */ /* 0x000fe20003fa6270 */
[----:B------:R-:W-:Y:S01]  /*13c0*/  IMAD R5, R62, 0x2, R4 ;  /* 0x000000023e057824 */ /* 0x000fe200078e0204 */
[----:B------:R0:W1:Y:S01]  /*13d0*/  @!UP0 SYNCS.EXCH.64 URZ, [UR13+0x4008], UR8 ;  /* 0x004008080dff85b2 */ /* 0x0000620008000100 */
[----:B------:R-:W-:Y:S01]  /*13e0*/  LEA R92, P2, R4, R63, 0x1 ;  /* 0x0000003f045c7211 */ /* 0x000fe200078408ff */
[----:B------:R-:W-:Y:S01]  /*13f0*/  VOTEU.ALL UP0, P6 ;  /* 0x0000000000ff7886 */ /* 0x000fe20003000000 */
[----:B------:R-:W-:-:S04]  /*1400*/  @!UP2 UIADD3 UR4, UPT, UPT, -UR6, 0x100000, URZ ;  /* 0x001000000604a890 */ /* 0x000fc8000fffe1ff */
[----:B------:R-:W-:Y:S02]  /*1410*/  @!UP2 USHF.L.U32 UR5, UR4, 0xb, URZ ;  /* 0x0000000b0405a899 */ /* 0x000fe400080006ff */
[----:B------:R-:W-:Y:S01]  /*1420*/  @!UP2 USHF.L.U32 UR4, UR4, 0x1, URZ ;  /* 0x000000010404a899 */ /* 0x000fe200080006ff */
[----:B------:R-:W-:Y:S02]  /*1430*/  LEA R6, R62, R5, 0x1 ;  /* 0x000000053e067211 */ /* 0x000fe400078e08ff */
[C---:B------:R-:W-:Y:S02]  /*1440*/  LEA R90, P3, R5.reuse, R63, 0x1 ;  /* 0x0000003f055a7211 */ /* 0x040fe400078608ff */
[-C--:B------:R-:W-:Y:S02]  /*1450*/  LEA.HI.X.SX32 R93, R4, R64.reuse, 0x1, P2 ;  /* 0x00000040045d7211 */ /* 0x080fe400010f0eff */
[----:B------:R-:W-:Y:S02]  /*1460*/  LEA.HI.X.SX32 R91, R5, R64, 0x1, P3 ;  /* 0x00000040055b7211 */ /* 0x000fe400018f0eff */
[----:B------:R-:W-:-:S02]  /*1470*/  ISETP.EQ.U32.AND P1, PT, RZ, UR24, P0 ;  /* 0x00000018ff007c0c */ /* 0x000fc40008722070 */
[----:B------:R-:W-:-:S04]  /*1480*/  LEA R88, P2, R6, R63, 0x1 ;  /* 0x0000003f06587211 */ /* 0x000fc800078408ff */
[----:B------:R-:W-:Y:S01]  /*1490*/  LEA.HI.X.SX32 R89, R6, R64, 0x1, P2 ;  /* 0x0000004006597211 */ /* 0x000fe200010f0eff */
[----:B----4-:R-:W-:Y:S04]  /*14a0*/  STS.U16 [R39+UR13+0x1000], R8 ;  /* 0x0010000827007988 */ /* 0x010fe8000800040d */
[----:B------:R-:W-:Y:S04]  /*14b0*/  STS.U16 [R39+UR13+0x1200], R10 ;  /* 0x0012000a27007988 */ /* 0x000fe8000800040d */
[----:B------:R-:W-:Y:S04]  /*14c0*/  STS.U16 [R39+UR13+0x1400], R12 ;  /* 0x0014000c27007988 */ /* 0x000fe8000800040d */
[----:B------:R-:W-:Y:S04]  /*14d0*/  STS.U16 [R39+UR13+0x1600], R14 ;  /* 0x0016000e27007988 */ /* 0x000fe8000800040d */
[----:B------:R-:W-:Y:S04]  /*14e0*/  STS.U16 [R39+UR13+0x1800], R16 ;  /* 0x0018001027007988 */ /* 0x000fe8000800040d */
[----:B------:R-:W-:Y:S04]  /*14f0*/  STS.U16 [R39+UR13+0x1a00], R18 ;  /* 0x001a001227007988 */ /* 0x000fe8000800040d */
[----:B------:R-:W-:Y:S04]  /*1500*/  STS.U16 [R39+UR13+0x1c00], R20 ;  /* 0x001c001427007988 */ /* 0x000fe8000800040d */
[----:B------:R-:W-:Y:S04]  /*1510*/  STS.U16 [R39+UR13+0x1e00], R22 ;  /* 0x001e001627007988 */ /* 0x000fe8000800040d */
[----:B------:R2:W-:Y:S04]  /*1520*/  STS.U16 [R38+UR13+0x1100], R7 ;  /* 0x0011000726007988 */ /* 0x0005e8000800040d */
[----:B------:R0:W-:Y:S04]  /*1530*/  STS.U16 [R38+UR13+0x1300], R9 ;  /* 0x0013000926007988 */ /* 0x0001e8000800040d */
[----:B------:R0:W-:Y:S01]  /*1540*/  STS.U16 [R38+UR13+0x1500], R11 ;  /* 0x0015000b26007988 */ /* 0x0001e2000800040d */
[----:B--2---:R-:W-:-:S03]  /*1550*/  IMAD R7, R62, 0x2, R6 ;  /* 0x000000023e077824 */ /* 0x004fc600078e0206 */
[----:B------:R0:W-:Y:S01]  /*1560*/  STS.U16 [R38+UR13+0x1700], R13 ;  /* 0x0017000d26007988 */ /* 0x0001e2000800040d */
[C---:B------:R-:W-:Y:S01]  /*1570*/  IMAD R8, R62.reuse, 0x2, R7 ;  /* 0x000000023e087824 */ /* 0x040fe200078e0207 */
[CC--:B------:R-:W-:Y:S02]  /*1580*/  LEA R86, P2, R7.reuse, R63.reuse, 0x1 ;  /* 0x0000003f07567211 */ /* 0x0c0fe400078408ff */
[----:B------:R0:W-:Y:S01]  /*1590*/  STS.U16 [R38+UR13+0x1900], R15 ;  /* 0x0019000f26007988 */ /* 0x0001e2000800040d */
[----:B------:R-:W-:Y:S01]  /*15a0*/  IMAD R4, R62, 0x2, R8 ;  /* 0x000000023e047824 */ /* 0x000fe200078e0208 */
[-C--:B------:R-:W-:Y:S02]  /*15b0*/  LEA R84, P3, R8, R63.reuse, 0x1 ;  /* 0x0000003f08547211 */ /* 0x080fe400078608ff */
[----:B------:R0:W-:Y:S01]  /*15c0*/  STS.U16 [R38+UR13+0x1b00], R17 ;  /* 0x001b001126007988 */ /* 0x0001e2000800040d */
[-C--:B------:R-:W-:Y:S01]  /*15d0*/  LEA.HI.X.SX32 R87, R7, R64.reuse, 0x1, P2 ;  /* 0x0000004007577211 */ /* 0x080fe200010f0eff */
[----:B------:R-:W-:Y:S01]  /*15e0*/  IMAD R5, R62, 0x2, R4 ;  /* 0x000000023e057824 */ /* 0x000fe200078e0204 */
[-C--:B------:R-:W-:Y:S01]  /*15f0*/  LEA R82, P4, R4, R63.reuse, 0x1 ;  /* 0x0000003f04527211 */ /* 0x080fe200078808ff */
[----:B------:R0:W-:Y:S01]  /*1600*/  STS.U16 [R38+UR13+0x1d00], R19 ;  /* 0x001d001326007988 */ /* 0x0001e2000800040d */
[-C--:B------:R-:W-:Y:S01]  /*1610*/  LEA.HI.X.SX32 R85, R8, R64.reuse, 0x1, P3 ;  /* 0x0000004008557211 */ /* 0x080fe200018f0eff */
[----:B------:R-:W-:Y:S01]  /*1620*/  IMAD R45, R62, 0x2, R5 ;  /* 0x000000023e2d7824 */ /* 0x000fe200078e0205 */
[-C--:B------:R-:W-:Y:S01]  /*1630*/  LEA.HI.X.SX32 R83, R4, R64.reuse, 0x1, P4 ;  /* 0x0000004004537211 */ /* 0x080fe200020f0eff */
[----:B------:R0:W-:Y:S01]  /*1640*/  STS.U16 [R38+UR13+0x1f00], R21 ;  /* 0x001f001526007988 */ /* 0x0001e2000800040d */
[-C--:B------:R-:W-:Y:S01]  /*1650*/  LEA R80, P4, R5, R63.reuse, 0x1 ;  /* 0x0000003f05507211 */ /* 0x080fe200078808ff */
[----:B------:R-:W-:Y:S01]  /*1660*/  IMAD R46, R62, 0x2, R45 ;  /* 0x000000023e2e7824 */ /* 0x000fe200078e022d */
[----:B------:R-:W-:Y:S01]  /*1670*/  LEA R78, P2, R45, R63, 0x1 ;  /* 0x0000003f2d4e7211 */ /* 0x000fe200078408ff */
[----:B-1----:R1:W-:Y:S06]  /*1680*/  MEMBAR.ALL.CTA ;  /* 0x0000000000007992 */ /* 0x0023ec0000008000 */
[----:B-1----:R-:W-:Y:S04]  /*1690*/  FENCE.VIEW.ASYNC.S ;  /* 0x00000000000073c6 */ /* 0x002fe80000000000 */
[----:B------:R-:W1:Y:S02]  /*16a0*/  FENCE.VIEW.ASYNC.S ;  /* 0x00000000000073c6 */ /* 0x000e640000000000 */
[----:B-1----:R0:W1:Y:S01]  /*16b0*/  @!UP0 SYNCS.EXCH.64 URZ, [UR13+0x2000], UR4 ;  /* 0x002000040dff85b2 */ /* 0x0020620008000100 */
[----:B------:R-:W-:-:S02]  /*16c0*/  LEA.HI.X.SX32 R81, R5, R64, 0x1, P4 ;  /* 0x0000004005517211 */ /* 0x000fc400020f0eff */
[----:B------:R-:W-:Y:S01]  /*16d0*/  LEA R47, R62, R46, 0x1 ;  /* 0x0000002e3e2f7211 */ /* 0x000fe200078e08ff */
[----:B-1----:R-:W-:Y:S01]  /*16e0*/  BAR.SYNC.DEFER_BLOCKING 0x0 ;  /* 0x0000000000007b1d */ /* 0x002fe20000010000 */
[----:B------:R-:W-:-:S03]  /*16f0*/  LEA R60, P3, R46, R63, 0x1 ;  /* 0x0000003f2e3c7211 */ /* 0x000fc600078608ff */
[----:B------:R-:W-:Y:S02]  /*1700*/  IMAD R48, R62, 0x2, R47 ;  /* 0x000000023e307824 */ /* 0x000fe400078e022f */
[----:B0-----:R-:W-:Y:S08]  /*1710*/  @!P1 BRA `(.L_x_6) ;  /* 0x0000000000689947 */ /* 0x001ff00003800000 */
[----:B------:R-:W-:Y:S02]  /*1720*/  UIADD3 UR4, UPT, UPT, UR13, 0x1000, URZ ;  /* 0x000010000d047890 */ /* 0x000fe4000fffe0ff */
[----:B------:R-:W-:Y:S02]  /*1730*/  USHF.R.U32.HI UR6, URZ, 0x4, UR13 ;  /* 0x00000004ff067899 */ /* 0x000fe4000801160d */
[----:B------:R-:W-:Y:S02]  /*1740*/  USHF.R.U32.HI UR4, URZ, 0x4, UR4 ;  /* 0x00000004ff047899 */ /* 0x000fe40008011604 */
[----:B------:R-:W-:Y:S02]  /*1750*/  USGXT.U32 UR6, UR6, 0xe ;  /* 0x0000000e0606789a */ /* 0x000fe40008000000 */
[----:B------:R-:W-:Y:S01]  /*1760*/  USGXT.U32 UR8, UR4, 0xe ;  /* 0x0000000e0408789a */ /* 0x000fe20008000000 */
[----:B------:R-:W-:Y:S01]  /*1770*/  UMOV UR20, 0x80 ;  /* 0x0000008000147882 */ /* 0x000fe20000000000 */
[----:B------:R-:W-:Y:S01]  /*1780*/  UMOV UR21, 0x40004040 ;  /* 0x4000404000157882 */ /* 0x000fe20000000000 */
[----:B------:R-:W-:Y:S01]  /*1790*/  UMOV UR22, 0xfffffffe ;  /* 0xfffffffe00167882 */ /* 0x000fe20000000000 */
[----:B------:R-:W-:Y:S01]  /*17a0*/  UMOV UR23, 0x7fffbfdf ;  /* 0x7fffbfdf00177882 */ /* 0x000fe20000000000 */
[----:B------:R-:W-:Y:S01]  /*17b0*/  UMOV UR7, URZ ;  /* 0x000000ff00077c82 */ /* 0x000fe20008000000 */
[----:B------:R-:W-:Y:S01]  /*17c0*/  UMOV UR9, URZ ;  /* 0x000000ff00097c82 */ /* 0x000fe20008000000 */
[----:B------:R-:W-:-:S02]  /*17d0*/  UIADD3.64 UR20, UPT, UPT, UR6, UR20, URZ ;  /* 0x0000001406147297 */ /* 0x000fc4000fffe0ff */
[----:B------:R-:W-:Y:S01]  /*17e0*/  UIADD3.64 UR22, UPT, UPT, UR8, -UR22, URZ ;  /* 0x8000001608167297 */ /* 0x000fe2000fffe0ff */
[----:B------:R-:W-:Y:S01]  /*17f0*/  UMOV UR26, 0x0 ;  /* 0x00000000001a7882 */ /* 0x000fe20000000000 */
[----:B------:R-:W-:Y:S01]  /*1800*/  UMOV UR27, 0x4108010 ;  /* 0x04108010001b7882 */ /* 0x000fe20000000000 */
[----:B------:R-:W-:Y:S01]  /*1810*/  UMOV UR4, UR10 ;  /* 0x0000000a00047c82 */ /* 0x000fe20008000000 */
[----:B------:R-:W-:Y:S01]  /*1820*/  UMOV UR5, URZ ;  /* 0x000000ff00057c82 */ /* 0x000fe20008000000 */
[----:B------:R-:W-:Y:S01]  /*1830*/  UMOV UR7, 0x40004040 ;  /* 0x4000404000077882 */ /* 0x000fe20000000000 */
[----:B------:R-:W-:Y:S01]  /*1840*/  UMOV UR9, 0x80004020 ;  /* 0x8000402000097882 */ /* 0x000fe20000000000 */
[----:B------:R-:W-:Y:S01]  /*1850*/  UMOV UR30, 0x0 ;  /* 0x00000000001e7882 */ /* 0x000fe20000000000 */
[----:B------:R-:W-:Y:S01]  /*1860*/  UMOV UR31, 0x4108010 ;  /* 0x04108010001f7882 */ /* 0x000fe20000000000 */
[----:B------:R-:W-:Y:S01]  /*1870*/  UMOV UR4, UR4 ;  /* 0x0000000400047c82 */ /* 0x000fe20008000000 */
[----:B------:R0:W-:Y:S01]  /*1880*/  UTCHMMA gdesc[UR6], gdesc[UR8], tmem[UR18], tmem[UR26], idesc[UR27], !UPT ;  /* 0x00ff1a08060075ea */ /* 0x0001e2000f800012 */
[----:B------:R0:W-:Y:S01]  /*1890*/  UTCHMMA gdesc[UR20], gdesc[UR22], tmem[UR18], tmem[UR30], idesc[UR31], UPT ;  /* 0x00ff1e16140075ea */ /* 0x0001e2000b800012 */
[----:B------:R0:W-:Y:S01]  /*18a0*/  UTCBAR [UR4], URZ ;  /* 0x000000ff040073e9 */ /* 0x0001e200080000ff */
[----:B------:R-:W-:Y:S01]  /*18b0*/  NOP ;  /* 0x0000000000007918 */ /* 0x000fe20000000000 */
.L_x_6:
[----:B------:R-:W-:Y:S05]  /*18c0*/  @!P0 BRA `(.L_x_7) ;  /* 0x0000000000088947 */ /* 0x000fea0003800000 */
[----:B------:R-:W1:Y:S02]  /*18d0*/  SYNCS.PHASECHK.TRANS64.TRYWAIT P4, [UR13+0x2000], RZ ;  /* 0x002000ffff0075a7 */ /* 0x000e64000808110d */
[----:B-1----:R-:W-:Y:S05]  /*18e0*/  @!P4 BRA `(.L_x_8) ;  /* 0x00000050001cc947 */ /* 0x002fea0003800000 */
.L_x_7:
[----:B------:R-:W-:Y:S01]  /*18f0*/  BAR.SYNC.DEFER_BLOCKING 0x0 ;  /* 0x0000000000007b1d */ /* 0x000fe20000010000 */
[-C--:B------:R-:W-:Y:S01]  /*1900*/  LEA.HI.X.SX32 R79, R45, R64.reuse, 0x1, P2 ;  /* 0x000000402d4f7211 */ /* 0x080fe200010f0eff */
[----:B------:R-:W-:Y:S01]  /*1910*/  IMAD R45, R62, 0x2, R48 ;  /* 0x000000023e2d7824 */ /* 0x000fe200078e0230 */
[-C--:B------:R-:W-:Y:S01]  /*1920*/  LEA.HI.X.SX32 R61, R46, R64.reuse, 0x1, P3 ;  /* 0x000000402e3d7211 */ /* 0x080fe200018f0eff */
[----:B------:R-:W-:Y:S01]  /*1930*/  VIADD R65, R41, 0x19 ;  /* 0x0000001929417836 */ /* 0x000fe20000000000 */
[CC--:B------:R-:W-:Y:S01]  /*1940*/  LEA R58, P2, R47.reuse, R63.reuse, 0x1 ;  /* 0x0000003f2f3a7211 */ /* 0x0c0fe200078408ff */
[----:B------:R-:W-:Y:S01]  /*1950*/  IMAD R46, R62, 0x2, R45 ;  /* 0x000000023e2e7824 */ /* 0x000fe200078e022d */
[-C--:B------:R-:W-:Y:S01]  /*1960*/  LEA R56, P3, R48, R63.reuse, 0x1 ;  /* 0x0000003f30387211 */ /* 0x080fe200078608ff */
[----:B------:R-:W-:Y:S01]  /*1970*/  LDTM.16dp32bit_t0_t15.x32 R4, tmem[UR16+0x100000] ;  /* 0x10000010000479ee */ /* 0x000fe20008a80000 */
[----:B------:R-:W1:Y:S01]  /*1980*/  LDTM.16dp32bit_t16_t31.x32 R4, tmem[UR16+0x100020] ;  /* 0x10002010000479ee */ /* 0x000e620008aa0000 */
[-C--:B------:R-:W-:Y:S01]  /*1990*/  LEA.HI.X.SX32 R59, R47, R64.reuse, 0x1, P2 ;  /* 0x000000402f3b7211 */ /* 0x080fe200010f0eff */
[----:B------:R-:W-:Y:S01]  /*19a0*/  IMAD R47, R62, 0x2, R46 ;  /* 0x000000023e2f7824 */ /* 0x000fe200078e022e */
[-C--:B------:R-:W-:Y:S01]  /*19b0*/  LEA.HI.X.SX32 R57, R48, R64.reuse, 0x1, P3 ;  /* 0x0000004030397211 */ /* 0x080fe200018f0eff */
[----:B------:R-:W-:Y:S01]  /*19c0*/  VIADD R67, R41, 0x1a ;  /* 0x0000001a29437836 */ /* 0x000fe20000000000 */
[----:B------:R-:W-:Y:S01]  /*19d0*/  LEA R54, P2, R45, R63, 0x1 ;  /* 0x0000003f2d367211 */ /* 0x000fe200078408ff */
[C---:B------:R-:W-:Y:S01]  /*19e0*/  VIADD R69, R41.reuse, 0x1b ;  /* 0x0000001b29457836 */ /* 0x040fe20000000000 */
[----:B------:R-:W-:Y:S01]  /*19f0*/  LEA R49, R62, R47, 0x1 ;  /* 0x0000002f3e317211 */ /* 0x000fe200078e08ff */
[C---:B------:R-:W-:Y:S01]  /*1a00*/  VIADD R71, R41.reuse, 0x1c ;  /* 0x0000001c29477836 */ /* 0x040fe20000000000 */
[----:B------:R-:W-:Y:S01]  /*1a10*/  LEA R52, P3, R46, R63, 0x1 ;  /* 0x0000003f2e347211 */ /* 0x000fe200078608ff */
[----:B------:R-:W-:Y:S01]  /*1a20*/  VIADD R73, R41, 0x1d ;  /* 0x0000001d29497836 */ /* 0x000fe20000000000 */
[-C--:B------:R-:W-:Y:S01]  /*1a30*/  LEA.HI.X.SX32 R55, R45, R64.reuse, 0x1, P2 ;  /* 0x000000402d377211 */ /* 0x080fe200010f0eff */
[----:B------:R-:W-:Y:S01]  /*1a40*/  IMAD R62, R62, 0x2, R49 ;  /* 0x000000023e3e7824 */ /* 0x000fe200078e0231 */
[----:B------:R-:W-:Y:S01]  /*1a50*/  ISETP.GE.AND P4, PT, R40, R43, PT ;  /* 0x0000002b2800720c */ /* 0x000fe20003f86270 */
[C---:B------:R-:W-:Y:S01]  /*1a60*/  VIADD R43, R41.reuse, 0x4 ;  /* 0x00000004292b7836 */ /* 0x040fe20000000000 */
[-C--:B------:R-:W-:Y:S01]  /*1a70*/  LEA.HI.X.SX32 R53, R46, R64.reuse, 0x1, P3 ;  /* 0x000000402e357211 */ /* 0x080fe200018f0eff */
[----:B------:R-:W-:Y:S01]  /*1a80*/  VIADD R45, R41, 0x5 ;  /* 0x00000005292d7836 */ /* 0x000fe20000000000 */
[-C--:B------:R-:W-:Y:S01]  /*1a90*/  LEA R50, P2, R47, R63.reuse, 0x1 ;  /* 0x0000003f2f327211 */ /* 0x080fe200078408ff */
[----:B------:R-:W-:Y:S01]  /*1aa0*/  VIADD R75, R41, 0x1e ;  /* 0x0000001e294b7836 */ /* 0x000fe20000000000 */
[-C--:B------:R-:W-:Y:S01]  /*1ab0*/  LEA R48, P3, R49, R63.reuse, 0x1 ;  /* 0x0000003f31307211 */ /* 0x080fe200078608ff */
[----:B------:R-:W2:Y:S01]  /*1ac0*/  @!P6 SYNCS.CCTL.IV [UR13+0x2000] ;  /* 0x00200000ff00e9b1 */ /* 0x000ea2000800000d */
[-C--:B------:R-:W-:Y:S01]  /*1ad0*/  LEA.HI.X.SX32 R51, R47, R64.reuse, 0x1, P2 ;  /* 0x000000402f337211 */ /* 0x080fe200010f0eff */
[----:B------:R-:W-:Y:S01]  /*1ae0*/  NOP ;  /* 0x0000000000007918 */ /* 0x000fe20000000000 */
[-C--:B------:R-:W-:Y:S01]  /*1af0*/  LEA.HI.X.SX32 R49, R49, R64.reuse, 0x1, P3 ;  /* 0x0000004031317211 */ /* 0x080fe200018f0eff */
[----:B-1----:R-:W-:Y:S01]  /*1b00*/  FMUL R6, R6, UR19 ;  /* 0x0000001306067c20 */ /* 0x002fe20008400000 */
[----:B------:R-:W-:Y:S01]  /*1b10*/  LEA R46, P2, R62, R63, 0x1 ;  /* 0x0000003f3e2e7211 */ /* 0x000fe200078408ff */
[----:B------:R-:W-:Y:S01]  /*1b20*/  FMUL R8, R8, UR19 ;  /* 0x0000001308087c20 */ /* 0x000fe20008400000 */
[----:B------:R-:W-:Y:S01]  /*1b30*/  ISETP.GE.AND P3, PT, R40, R43, PT ;  /* 0x0000002b2800720c */ /* 0x000fe20003f66270 */
[----:B------:R-:W-:Y:S01]  /*1b40*/  VIADD R43, R41, 0x6 ;  /* 0x00000006292b7836 */ /* 0x000fe20000000000 */
[----:B------:R-:W-:Y:S01]  /*1b50*/  LEA.HI.X.SX32 R47, R62, R64, 0x1, P2 ;  /* 0x000000403e2f7211 */ /* 0x000fe200010f0eff */
[----:B------:R-:W-:Y:S01]  /*1b60*/  FMUL R64, R7, UR19 ;  /* 0x0000001307407c20 */ /* 0x000fe20008400000 */
[----:B------:R-:W-:Y:S01]  /*1b70*/  FSEL R125, R6, -INF , P5 ;  /* 0xff800000067d7808 */ /* 0x000fe20002800000 */
[C---:B------:R-:W-:Y:S01]  /*1b80*/  VIADD R7, R41.reuse, 0x7 ;  /* 0x0000000729077836 */ /* 0x040fe20000000000 */
[----:B------:R-:W-:Y:S01]  /*1b90*/  ISETP.GE.AND P5, PT, R40, R43, PT ;  /* 0x0000002b2800720c */ /* 0x000fe20003fa6270 */
[----:B------:R-:W-:Y:S01]  /*1ba0*/  VIADD R43, R41, 0x8 ;  /* 0x00000008292b7836 */ /* 0x000fe20000000000 */
[----:B------:R-:W-:Y:S01]  /*1bb0*/  FSEL R64, R64, -INF , P4 ;  /* 0xff80000040407808 */ /* 0x000fe20002000000 */
[----:B------:R-:W-:Y:S01]  /*1bc0*/  FMUL R10, R10, UR19 ;  /* 0x000000130a0a7c20 */ /* 0x000fe20008400000 */
[----:B------:R-:W-:Y:S01]  /*1bd0*/  ISETP.GE.AND P4, PT, R40, R7, PT ;  /* 0x000000072800720c */ /* 0x000fe20003f86270 */
[----:B------:R-:W-:Y:S01]  /*1be0*/  FMUL R9, R9, UR19 ;  /* 0x0000001309097c20 */ /* 0x000fe20008400000 */
[----:B------:R-:W-:Y:S01]  /*1bf0*/  FSEL R7, R8, -INF , P3 ;  /* 0xff80000008077808 */ /* 0x000fe20001800000 */
[----:B------:R-:W-:Y:S01]  /*1c00*/  FMUL R6, R11, UR19 ;  /* 0x000000130b067c20 */ /* 0x000fe20008400000 */
[----:B------:R-:W-:Y:S01]  /*1c10*/  ISETP.GE.AND P3, PT, R40, R43, PT ;  /* 0x0000002b2800720c */ /* 0x000fe20003f66270 */
[----:B------:R-:W-:Y:S01]  /*1c20*/  FMUL R11, R12, UR19 ;  /* 0x000000130c0b7c20 */ /* 0x000fe20008400000 */
[----:B------:R-:W-:Y:S01]  /*1c30*/  IADD3 R43, PT, PT, R41, 0xa, RZ ;  /* 0x0000000a292b7810 */ /* 0x000fe20007ffe0ff */
[----:B------:R-:W-:Y:S01]  /*1c40*/  FMUL R12, R13, UR19 ;  /* 0x000000130d0c7c20 */ /* 0x000fe20008400000 */
[----:B------:R-:W-:Y:S01]  /*1c50*/  ISETP.GE.AND P2, PT, R40, R45, PT ;  /* 0x0000002d2800720c */ /* 0x000fe20003f46270 */
[C---:B------:R-:W-:Y:S01]  /*1c60*/  VIADD R45, R41.reuse, 0x9 ;  /* 0x00000009292d7836 */ /* 0x040fe20000000000 */
        /* <DEDUP_REMOVED lines=11> */
[C---:B------:R-:W-:Y:S01]  /*1d20*/  VIADD R43, R41.reuse, 0xe ;  /* 0x0000000e292b7836 */ /* 0x040fe20000000000 */
[----:B------:R-:W-:Y:S01]  /*1d30*/  FSEL R12, R12, -INF , P2 ;  /* 0xff8000000c0c7808 */ /* 0x000fe20001000000 */
[----:B------:R-:W-:Y:S01]  /*1d40*/  FMUL R18, R22, UR19 ;  /* 0x0000001316127c20 */ /* 0x000fe20008400000 */
[----:B------:R-:W-:Y:S01]  /*1d50*/  ISETP.GE.AND P2, PT, R40, R13, PT ;  /* 0x0000000d2800720c */ /* 0x000fe20003f46270 */
[----:B------:R-:W-:Y:S01]  /*1d60*/  FMUL R76, R4, UR19 ;  /* 0x00000013044c7c20 */ /* 0x000fe20008400000 */
[----:B------:R-:W-:Y:S01]  /*1d70*/  FSEL R13, R14, -INF , P5 ;  /* 0xff8000000e0d7808 */ /* 0x000fe20002800000 */
[----:B------:R-:W-:Y:S01]  /*1d80*/  FMUL R14, R16, UR19 ;  /* 0x00000013100e7c20 */ /* 0x000fe20008400000 */
[----:B------:R-:W-:Y:S01]  /*1d90*/  ISETP.GE.AND P5, PT, R40, R43, PT ;  /* 0x0000002b2800720c */ /* 0x000fe20003fa6270 */
[----:B------:R-:W-:-:S02]  /*1da0*/  VIADD R43, R41, 0x10 ;  /* 0x00000010292b7836 */ /* 0x000fc40000000000 */
[----:B------:R-:W-:Y:S01]  /*1db0*/  FMUL R5, R5, UR19 ;  /* 0x0000001305057c20 */ /* 0x000fe20008400000 */
[----:B------:R-:W-:Y:S01]  /*1dc0*/  VIADD R45, R41, 0xb ;  /* 0x0000000b292d7836 */ /* 0x000fe20000000000 */
[----:B------:R-:W-:Y:S01]  /*1dd0*/  FSEL R14, R14, -INF , P3 ;  /* 0xff8000000e0e7808 */ /* 0x000fe20001800000 */
[----:B------:R-:W-:Y:S01]  /*1de0*/  FMUL R15, R15, UR19 ;  /* 0x000000130f0f7c20 */ /* 0x000fe20008400000 */
[----:B------:R-:W-:Y:S01]  /*1df0*/  ISETP.GE.AND P3, PT, R40, R43, PT ;  /* 0x0000002b2800720c */ /* 0x000fe20003f66270 */
[----:B------:R-:W-:Y:S01]  /*1e00*/  VIADD R43, R41, 0x12 ;  /* 0x00000012292b7836 */ /* 0x000fe20000000000 */
[----:B------:R-:W-:Y:S01]  /*1e10*/  FSEL R17, R17, -INF , P5 ;  /* 0xff80000011117808 */ /* 0x000fe20002800000 */
[----:B------:R-:W-:Y:S01]  /*1e20*/  FMUL R16, R19, UR19 ;  /* 0x0000001313107c20 */ /* 0x000fe20008400000 */
[----:B------:R-:W-:Y:S01]  /*1e30*/  FSEL R6, R6, -INF , P4 ;  /* 0xff80000006067808 */ /* 0x000fe20002000000 */
[C---:B------:R-:W-:Y:S01]  /*1e40*/  VIADD R19, R41.reuse, 0x13 ;  /* 0x0000001329137836 */ /* 0x040fe20000000000 */
[----:B------:R-:W-:Y:S01]  /*1e50*/  ISETP.GE.AND P5, PT, R40, R43, PT ;  /* 0x0000002b2800720c */ /* 0x000fe20003fa6270 */
[----:B------:R-:W-:Y:S01]  /*1e60*/  FMUL R20, R20, UR19 ;  /* 0x0000001314147c20 */ /* 0x000fe20008400000 */
[----:B------:R-:W-:Y:S01]  /*1e70*/  ISETP.GE.AND P4, PT, R40, R45, PT ;  /* 0x0000002d2800720c */ /* 0x000fe20003f86270 */
[C---:B------:R-:W-:Y:S01]  /*1e80*/  VIADD R45, R41.reuse, 0xf ;  /* 0x0000000f292d7836 */ /* 0x040fe20000000000 */
[----:B------:R-:W-:Y:S01]  /*1e90*/  FSEL R4, R18, -INF , P5 ;  /* 0xff80000012047808 */ /* 0x000fe20002800000 */
[----:B------:R-:W-:Y:S01]  /*1ea0*/  VIADD R43, R41, 0x14 ;  /* 0x00000014292b7836 */ /* 0x000fe20000000000 */
[-C--:B------:R-:W-:Y:S01]  /*1eb0*/  ISETP.GE.AND P5, PT, R40, R41.reuse, PT ;  /* 0x000000292800720c */ /* 0x080fe20003fa6270 */
[----:B------:R-:W-:Y:S01]  /*1ec0*/  FMUL R127, R21, UR19 ;  /* 0x00000013157f7c20 */ /* 0x000fe20008400000 */
[----:B------:R-:W-:Y:S01]  /*1ed0*/  FSEL R15, R15, -INF , P4 ;  /* 0xff8000000f0f7808 */ /* 0x000fe20002000000 */
[----:B------:R-:W-:Y:S01]  /*1ee0*/  VIADD R21, R41, 0x15 ;  /* 0x0000001529157836 */ /* 0x000fe20000000000 */
[----:B------:R-:W-:Y:S01]  /*1ef0*/  FSEL R76, R76, -INF , P5 ;  /* 0xff8000004c4c7808 */ /* 0x000fe20002800000 */
[----:B------:R-:W-:Y:S01]  /*1f00*/  FMUL R66, R24, UR19 ;  /* 0x0000001318427c20 */ /* 0x000fe20008400000 */
[C---:B------:R-:W-:Y:S01]  /*1f10*/  ISETP.GT.AND P5, PT, R40.reuse, R41, PT ;  /* 0x000000292800720c */ /* 0x040fe20003fa4270 */
[----:B------:R-:W-:Y:S01]  /*1f20*/  FMUL R133, R25, UR19 ;  /* 0x0000001319857c20 */ /* 0x000fe20008400000 */
[----:B------:R-:W-:Y:S01]  /*1f30*/  ISETP.GE.AND P4, PT, R40, R45, PT ;  /* 0x0000002d2800720c */ /* 0x000fe20003f86270 */
[----:B------:R-:W-:Y:S01]  /*1f40*/  FMUL R68, R26, UR19 ;  /* 0x000000131a447c20 */ /* 0x000fe20008400000 */
[----:B------:R-:W-:Y:S01]  /*1f50*/  FSEL R145, R5, -INF , P5 ;  /* 0xff80000005917808 */ /* 0x000fe20002800000 */
[----:B------:R-:W-:Y:S01]  /*1f60*/  FMUL R135, R27, UR19 ;  /* 0x000000131b877c20 */ /* 0x000fe20008400000 */
[----:B------:R-:W-:Y:S01]  /*1f70*/  IADD3 R45, PT, PT, R41, 0x11, RZ ;  /* 0x00000011292d7810 */ /* 0x000fe20007ffe0ff */
[----:B------:R-:W-:Y:S01]  /*1f80*/  FMUL R70, R28, UR19 ;  /* 0x000000131c467c20 */ /* 0x000fe20008400000 */
[----:B------:R-:W-:Y:S01]  /*1f90*/  FMNMX3 R5, R76, R145, R125, !PT ;  /* 0x000000914c057276 */ /* 0x000fe2000780007d */
[----:B------:R-:W-:Y:S01]  /*1fa0*/  FMUL R137, R29, UR19 ;  /* 0x000000131d897c20 */ /* 0x000fe20008400000 */
[----:B------:R-:W-:Y:S01]  /*1fb0*/  FSEL R8, R8, -INF , P2 ;  /* 0xff80000008087808 */ /* 0x000fe20001000000 */
[----:B------:R-:W-:Y:S01]  /*1fc0*/  FMUL R72, R30, UR19 ;  /* 0x000000131e487c20 */ /* 0x000fe20008400000 */
[----:B------:R-:W-:Y:S01]  /*1fd0*/  FMNMX3 R5, R5, R64, R7, !PT ;  /* 0x0000004005057276 */ /* 0x000fe20007800007 */
[----:B------:R-:W-:Y:S01]  /*1fe0*/  FMUL R139, R31, UR19 ;  /* 0x000000131f8b7c20 */ /* 0x000fe20008400000 */
[----:B------:R-:W-:Y:S01]  /*1ff0*/  FSEL R16, R16, -INF , P4 ;  /* 0xff80000010107808 */ /* 0x000fe20002000000 */
[----:B------:R-:W-:Y:S01]  /*2000*/  FMUL R74, R32, UR19 ;  /* 0x00000013204a7c20 */ /* 0x000fe20008400000 */
[----:B------:R-:W-:Y:S01]  /*2010*/  FMNMX3 R5, R5, R9, R10, !PT ;  /* 0x0000000905057276 */ /* 0x000fe2000780000a */
[----:B------:R-:W-:Y:S01]  /*2020*/  FMUL R141, R33, UR19 ;  /* 0x00000013218d7c20 */ /* 0x000fe20008400000 */
[----:B------:R-:W-:Y:S01]  /*2030*/  ISETP.GE.AND P4, PT, R40, R19, PT ;  /* 0x000000132800720c */ /* 0x000fe20003f86270 */
[----:B------:R-:W-:Y:S01]  /*2040*/  FMUL R102, R34, UR19 ;  /* 0x0000001322667c20 */ /* 0x000fe20008400000 */
[----:B------:R-:W-:Y:S01]  /*2050*/  FMNMX3 R5, R5, R6, R11, !PT ;  /* 0x0000000605057276 */ /* 0x000fe2000780000b */
[----:B------:R-:W-:Y:S01]  /*2060*/  FMUL R143, R35, UR19 ;  /* 0x00000013238f7c20 */ /* 0x000fe20008400000 */
[----:B------:R-:W-:Y:S01]  /*2070*/  ISETP.GE.AND P2, PT, R40, R45, PT ;  /* 0x0000002d2800720c */ /* 0x000fe20003f46270 */
[----:B------:R-:W-:Y:S01]  /*2080*/  VIADD R45, R41, 0x17 ;  /* 0x00000017292d7836 */ /* 0x000fe20000000000 */
[----:B------:R-:W-:-:S02]  /*2090*/  FMNMX3 R5, R5, R12, R13, !PT ;  /* 0x0000000c05057276 */ /* 0x000fc4000780000d */
[----:B------:R-:W-:Y:S01]  /*20a0*/  FSEL R19, R20, -INF , P3 ;  /* 0xff80000014137808 */ /* 0x000fe20001800000 */
[----:B------:R-:W-:Y:S01]  /*20b0*/  FMUL R20, R23, UR19 ;  /* 0x0000001317147c20 */ /* 0x000fe20008400000 */
[----:B------:R-:W-:Y:S02]  /*20c0*/  FMNMX3 R5, R5, R15, R14, !PT ;  /* 0x0000000f05057276 */ /* 0x000fe4000780000e */
[----:B------:R-:W-:Y:S01]  /*20d0*/  ISETP.GE.AND P3, PT, R40, R43, PT ;  /* 0x0000002b2800720c */ /* 0x000fe20003f66270 */
[----:B------:R-:W-:Y:S01]  /*20e0*/  VIADD R43, R41, 0x16 ;  /* 0x00000016292b7836 */ /* 0x000fe20000000000 */
[----:B------:R-:W-:Y:S02]  /*20f0*/  FMNMX3 R124, R5, R8, R17, !PT ;  /* 0x00000008057c7276 */ /* 0x000fe40007800011 */
[----:B------:R-:W-:Y:S02]  /*2100*/  FSEL R127, R127, -INF , P2 ;  /* 0xff8000007f7f7808 */ /* 0x000fe40001000000 */
[----:B------:R-:W-:-:S02]  /*2110*/  FMNMX3 R124, R124, R16, R19, !PT ;  /* 0x000000107c7c7276 */ /* 0x000fc40007800013 */
[C---:B------:R-:W-:Y:S02]  /*2120*/  ISETP.GE.AND P2, PT, R40.reuse, R21, PT ;  /* 0x000000152800720c */ /* 0x040fe40003f46270 */
[----:B------:R-:W-:Y:S02]  /*2130*/  IADD3 R63, PT, PT, R41, 0x18, RZ ;  /* 0x00000018293f7810 */ /* 0x000fe40007ffe0ff */
[----:B------:R-:W-:Y:S02]  /*2140*/  ISETP.GE.AND P5, PT, R40, R43, PT ;  /* 0x0000002b2800720c */ /* 0x000fe40003fa6270 */
[----:B------:R-:W-:Y:S02]  /*2150*/  FSEL R5, R20, -INF , P4 ;  /* 0xff80000014057808 */ /* 0x000fe40002000000 */
[----:B------:R-:W-:Y:S02]  /*2160*/  FSEL R18, R66, -INF , P3 ;  /* 0xff80000042127808 */ /* 0x000fe40001800000 */
[----:B------:R-:W-:-:S02]  /*2170*/  FMNMX3 R124, R124, R127, R4, !PT ;  /* 0x0000007f7c7c7276 */ /* 0x000fc40007800004 */
[C---:B------:R-:W-:Y:S02]  /*2180*/  ISETP.GE.AND P4, PT, R40.reuse, R45, PT ;  /* 0x0000002d2800720c */ /* 0x040fe40003f86270 */
[----:B------:R-:W-:Y:S02]  /*2190*/  ISETP.GE.AND P3, PT, R40, R63, PT ;  /* 0x0000003f2800720c */ /* 0x000fe40003f66270 */
[----:B------:R-:W-:Y:S02]  /*21a0*/  FSEL R133, R133, -INF , P2 ;  /* 0xff80000085857808 */ /* 0x000fe40001000000 */
[----:B------:R-:W-:Y:S02]  /*21b0*/  FSEL R66, R68, -INF , P5 ;  /* 0xff80000044427808 */ /* 0x000fe40002800000 */
[----:B------:R-:W-:Y:S02]  /*21c0*/  FMNMX3 R124, R124, R5, R18, !PT ;  /* 0x000000057c7c7276 */ /* 0x000fe40007800012 */
[----:B------:R-:W-:-:S02]  /*21d0*/  ISETP.GE.AND P2, PT, R40, R65, PT ;  /* 0x000000412800720c */ /* 0x000fc40003f46270 */
[----:B------:R-:W-:Y:S02]  /*21e0*/  ISETP.GE.AND P5, PT, R40, R67, PT ;  /* 0x000000432800720c */ /* 0x000fe40003fa6270 */
[----:B------:R-:W-:Y:S02]  /*21f0*/  FSEL R135, R135, -INF , P4 ;  /* 0xff80000087877808 */ /* 0x000fe40002000000 */
[----:B------:R-:W-:Y:S02]  /*2200*/  FSEL R68, R70, -INF , P3 ;  /* 0xff80000046447808 */ /* 0x000fe40001800000 */
[----:B------:R-:W-:Y:S02]  /*2210*/  FMNMX3 R124, R124, R133, R66, !PT ;  /* 0x000000857c7c7276 */ /* 0x000fe40007800042 */
[C---:B------:R-:W-:Y:S02]  /*2220*/  ISETP.GE.AND P4, PT, R40.reuse, R69, PT ;  /* 0x000000452800720c */ /* 0x040fe40003f86270 */
[----:B------:R-:W-:-:S02]  /*2230*/  ISETP.GE.AND P3, PT, R40, R71, PT ;  /* 0x000000472800720c */ /* 0x000fc40003f66270 */
[----:B------:R-:W-:Y:S02]  /*2240*/  FSEL R137, R137, -INF , P2 ;  /* 0xff80000089897808 */ /* 0x000fe40001000000 */
[----:B------:R-:W-:Y:S02]  /*2250*/  FSEL R70, R72, -INF , P5 ;  /* 0xff80000048467808 */ /* 0x000fe40002800000 */
[----:B------:R-:W-:Y:S02]  /*2260*/  FMNMX3 R124, R124, R135, R68, !PT ;  /* 0x000000877c7c7276 */ /* 0x000fe40007800044 */
[----:B------:R-:W-:Y:S02]  /*2270*/  IADD3 R77, PT, PT, R41, 0x1f, RZ ;  /* 0x0000001f294d7810 */ /* 0x000fe40007ffe0ff */
[C---:B------:R-:W-:Y:S02]  /*2280*/  ISETP.GE.AND P2, PT, R40.reuse, R73, PT ;  /* 0x000000492800720c */ /* 0x040fe40003f46270 */
[----:B------:R-:W-:-:S02]  /*2290*/  ISETP.GE.AND P5, PT, R40, R75, PT ;  /* 0x0000004b2800720c */ /* 0x000fc40003fa6270 */
[----:B------:R-:W-:Y:S02]  /*22a0*/  FSEL R139, R139, -INF , P4 ;  /* 0xff8000008b8b7808 */ /* 0x000fe40002000000 */
[----:B------:R-:W-:Y:S02]  /*22b0*/  FSEL R72, R74, -INF , P3 ;  /* 0xff8000004a487808 */ /* 0x000fe40001800000 */
[----:B------:R-:W-:Y:S02]  /*22c0*/  FMNMX3 R124, R124, R137, R70, !PT ;  /* 0x000000897c7c7276 */ /* 0x000fe40007800046 */
[----:B------:R-:W-:Y:S02]  /*22d0*/  ISETP.GE.AND P3, PT, R40, R77, PT ;  /* 0x0000004d2800720c */ /* 0x000fe40003f66270 */
[----:B------:R-:W-:Y:S02]  /*22e0*/  FSEL R141, R141, -INF , P2 ;  /* 0xff8000008d8d7808 */ /* 0x000fe40001000000 */
[----:B------:R-:W-:-:S02]  /*22f0*/  FSEL R74, R102, -INF , P5 ;  /* 0xff800000664a7808 */ /* 0x000fc40002800000 */
[----:B------:R-:W-:Y:S02]  /*2300*/  FMNMX3 R124, R124, R139, R72, !PT ;  /* 0x0000008b7c7c7276 */ /* 0x000fe40007800048 */
[----:B------:R-:W-:Y:S02]  /*2310*/  FSEL R143, R143, -INF , P3 ;  /* 0xff8000008f8f7808 */ /* 0x000fe40001800000 */
[----:B------:R-:W-:Y:S02]  /*2320*/  FMNMX3 R124, R124, R141, R74, !PT ;  /* 0x0000008d7c7c7276 */ /* 0x000fe4000780004a */
[----:B------:R-:W-:Y:S02]  /*2330*/  PRMT R22, RZ, 0x7610, R22 ;  /* 0x00007610ff167816 */ /* 0x000fe40000000016 */
[----:B------:R-:W-:Y:S02]  /*2340*/  FMNMX R124, R143, R124, !PT ;  /* 0x0000007c8f7c7209 */ /* 0x000fe40007800000 */
[----:B------:R-:W-:-:S02]  /*2350*/  PRMT R24, RZ, 0x7610, R24 ;  /* 0x00007610ff187816 */ /* 0x000fc40000000018 */
[----:B------:R-:W-:Y:S01]  /*2360*/  PRMT R26, RZ, 0x7610, R26 ;  /* 0x00007610ff1a7816 */ /* 0x000fe2000000001a */
[----:B------:R-:W1:Y:S01]  /*2370*/  SHFL.BFLY PT, R147, R124, 0x10, 0x1f ;  /* 0x0e001f007c937f89 */ /* 0x000e6200000e0000 */
[----:B------:R-:W-:Y:S02]  /*2380*/  PRMT R28, RZ, 0x7610, R28 ;  /* 0x00007610ff1c7816 */ /* 0x000fe4000000001c */
[----:B------:R-:W-:Y:S01]  /*2390*/  PRMT R21, RZ, 0x7610, R21 ;  /* 0x00007610ff157816 */ /* 0x000fe20000000015 */
[----:B------:R3:W5:Y:S01]  /*23a0*/  @P0 LDG.E.U16 R22, desc[UR28][R92.64] ;  /* 0x0000001c5c160981 */ /* 0x000762000c1e1500 */
[----:B------:R-:W-:Y:S02]  /*23b0*/  PRMT R23, RZ, 0x7610, R23 ;  /* 0x00007610ff177816 */ /* 0x000fe40000000017 */
[----:B------:R-:W-:Y:S01]  /*23c0*/  PRMT R25, RZ, 0x7610, R25 ;  /* 0x00007610ff197816 */ /* 0x000fe20000000019 */
[----:B------:R3:W5:Y:S01]  /*23d0*/  @P0 LDG.E.U16 R24, desc[UR28][R84.64] ;  /* 0x0000001c54180981 */ /* 0x000762000c1e1500 */
[----:B------:R-:W-:-:S02]  /*23e0*/  PRMT R27, RZ, 0x7610, R27 ;  /* 0x00007610ff1b7816 */ /* 0x000fc4000000001b */
[----:B------:R-:W-:Y:S01]  /*23f0*/  PRMT R29, RZ, 0x7610, R29 ;  /* 0x00007610ff1d7816 */ /* 0x000fe2000000001d */
[----:B------:R3:W5:Y:S01]  /*2400*/  @P0 LDG.E.U16 R26, desc[UR28][R60.64] ;  /* 0x0000001c3c1a0981 */ /* 0x000762000c1e1500 */
        /* <DEDUP_REMOVED lines=9> */
[----:B-1----:R-:W-:Y:S02]  /*24a0*/  FMNMX3 R20, R124, -INF , R147, !PT ;  /* 0xff8000007c147876 */ /* 0x002fe40007800093 */
[----:B------:R-:W-:Y:S01]  /*24b0*/  PRMT R62, RZ, 0x7610, R62 ;  /* 0x00007610ff3e7816 */ /* 0x000fe2000000003e */
[----:B------:R3:W5:Y:S02]  /*24c0*/  @P0 LDG.E.U16 R25, desc[UR28][R58.64] ;  /* 0x0000001c3a190981 */ /* 0x000764000c1e1500 */
[--C-:B------:R-:W-:Y:S01]  /*24d0*/  FADD R102, R125, -R20.reuse ;  /* 0x800000147d667221 */ /* 0x100fe20000000000 */
[--C-:B------:R-:W-:Y:S01]  /*24e0*/  FADD R6, R6, -R20.reuse ;  /* 0x8000001406067221 */ /* 0x100fe20000000000 */
[--C-:B------:R-:W-:Y:S01]  /*24f0*/  FADD R76, R76, -R20.reuse ;  /* 0x800000144c4c7221 */ /* 0x100fe20000000000 */
[--C-:B------:R-:W-:Y:S01]  /*2500*/  FADD R145, R145, -R20.reuse ;  /* 0x8000001491917221 */ /* 0x100fe20000000000 */
[----:B------:R-:W-:Y:S01]  /*2510*/  FMUL R126, R102, 1.4426950216293334961 ;  /* 0x3fb8aa3b667e7820 */ /* 0x000fe20000400000 */
[--C-:B------:R-:W-:Y:S01]  /*2520*/  FADD R102, R64, -R20.reuse ;  /* 0x8000001440667221 */ /* 0x100fe20000000000 */
[----:B------:R-:W-:Y:S01]  /*2530*/  FMUL R76, R76, 1.4426950216293334961 ;  /* 0x3fb8aa3b4c4c7820 */ /* 0x000fe20000400000 */
[--C-:B------:R-:W-:Y:S01]  /*2540*/  FADD R8, R8, -R20.reuse ;  /* 0x8000001408087221 */ /* 0x100fe20000000000 */
[----:B------:R1:W-:Y:S01]  /*2550*/  MUFU.EX2 R64, R126 ;  /* 0x0000007e00407308 */ /* 0x0003e20000000800 */
[----:B------:R-:W-:Y:S01]  /*2560*/  FMUL R124, R102, 1.4426950216293334961 ;  /* 0x3fb8aa3b667c7820 */ /* 0x000fe20000400000 */
[--C-:B------:R-:W-:Y:S01]  /*2570*/  FADD R102, R7, -R20.reuse ;  /* 0x8000001407667221 */ /* 0x100fe20000000000 */
[----:B------:R-:W-:Y:S01]  /*2580*/  FMUL R145, R145, 1.4426950216293334961 ;  /* 0x3fb8aa3b91917820 */ /* 0x000fe20000400000 */
[--C-:B------:R-:W-:Y:S01]  /*2590*/  FADD R4, R4, -R20.reuse ;  /* 0x8000001404047221 */ /* 0x100fe20000000000 */
[--C-:B------:R-:W-:Y:S01]  /*25a0*/  FADD R5, R5, -R20.reuse ;  /* 0x8000001405057221 */ /* 0x100fe20000000000 */
[--C-:B------:R-:W-:Y:S01]  /*25b0*/  FADD R127, R127, -R20.reuse ;  /* 0x800000147f7f7221 */ /* 0x100fe20000000000 */
[--C-:B------:R-:W-:Y:S01]  /*25c0*/  FADD R18, R18, -R20.reuse ;  /* 0x8000001412127221 */ /* 0x100fe20000000000 */
[--C-:B------:R-:W-:Y:S01]  /*25d0*/  FADD R133, R133, -R20.reuse ;  /* 0x8000001485857221 */ /* 0x100fe20000000000 */
[----:B-1----:R-:W-:Y:S01]  /*25e0*/  FMUL R126, R6, 1.4426950216293334961 ;  /* 0x3fb8aa3b067e7820 */ /* 0x002fe20000400000 */
[--C-:B------:R-:W-:Y:S01]  /*25f0*/  FADD R6, R11, -R20.reuse ;  /* 0x800000140b067221 */ /* 0x100fe20000000000 */
[----:B------:R1:W-:Y:S01]  /*2600*/  MUFU.EX2 R7, R124 ;  /* 0x0000007c00077308 */ /* 0x0003e20000000800 */
[----:B------:R-:W-:Y:S01]  /*2610*/  FMUL R132, R102, 1.4426950216293334961 ;  /* 0x3fb8aa3b66847820 */ /* 0x000fe20000400000 */
[--C-:B------:R-:W-:Y:S01]  /*2620*/  FADD R102, R9, -R20.reuse ;  /* 0x8000001409667221 */ /* 0x100fe20000000000 */
[--C-:B------:R-:W-:Y:S01]  /*2630*/  FADD R66, R66, -R20.reuse ;  /* 0x8000001442427221 */ /* 0x100fe20000000000 */
[--C-:B------:R-:W-:Y:S01]  /*2640*/  FADD R135, R135, -R20.reuse ;  /* 0x8000001487877221 */ /* 0x100fe20000000000 */
[--C-:B------:R-:W-:Y:S01]  /*2650*/  FADD R68, R68, -R20.reuse ;  /* 0x8000001444447221 */ /* 0x100fe20000000000 */
[--C-:B------:R-:W-:Y:S01]  /*2660*/  FADD R137, R137, -R20.reuse ;  /* 0x8000001489897221 */ /* 0x100fe20000000000 */
[--C-:B------:R-:W-:Y:S01]  /*2670*/  FADD R70, R70, -R20.reuse ;  /* 0x8000001446467221 */ /* 0x100fe20000000000 */
[--C-:B------:R-:W-:Y:S01]  /*2680*/  FADD R139, R139, -R20.reuse ;  /* 0x800000148b8b7221 */ /* 0x100fe20000000000 */
[----:B-1----:R-:W-:Y:S01]  /*2690*/  FMUL R124, R6, 1.4426950216293334961 ;  /* 0x3fb8aa3b067c7820 */ /* 0x002fe20000400000 */
[--C-:B------:R-:W-:Y:S01]  /*26a0*/  FADD R6, R12, -R20.reuse ;  /* 0x800000140c067221 */ /* 0x100fe20000000000 */
[----:B------:R-:W-:Y:S01]  /*26b0*/  MUFU.EX2 R76, R76 ;  /* 0x0000004c004c7308 */ /* 0x000fe20000000800 */
[----:B------:R-:W-:Y:S01]  /*26c0*/  FMUL R134, R102, 1.4426950216293334961 ;  /* 0x3fb8aa3b66867820 */ /* 0x000fe20000400000 */
[--C-:B------:R-:W-:Y:S01]  /*26d0*/  FADD R102, R10, -R20.reuse ;  /* 0x800000140a667221 */ /* 0x100fe20000000000 */
[--C-:B------:R-:W-:Y:S01]  /*26e0*/  FADD R72, R72, -R20.reuse ;  /* 0x8000001448487221 */ /* 0x100fe20000000000 */
[--C-:B------:R-:W-:Y:S01]  /*26f0*/  FADD R141, R141, -R20.reuse ;  /* 0x800000148d8d7221 */ /* 0x100fe20000000000 */
[--C-:B------:R-:W-:Y:S01]  /*2700*/  FADD R74, R74, -R20.reuse ;  /* 0x800000144a4a7221 */ /* 0x100fe20000000000 */
[--C-:B------:R-:W-:Y:S01]  /*2710*/  FADD R143, R143, -R20.reuse ;  /* 0x800000148f8f7221 */ /* 0x100fe20000000000 */
[----:B------:R3:W5:Y:S01]  /*2720*/  @P0 LDG.E.U16 R27, desc[UR28][R50.64] ;  /* 0x0000001c321b0981 */ /* 0x000762000c1e1500 */
[----:B------:R-:W1:Y:S03]  /*2730*/  MUFU.EX2 R125, R145 ;  /* 0x00000091007d7308 */ /* 0x000e660000000800 */
[----:B------:R3:W5:Y:S04]  /*2740*/  @P0 LDG.E.U16 R29, desc[UR28][R88.64] ;  /* 0x0000001c581d0981 */ /* 0x000768000c1e1500 */
[----:B------:R3:W5:Y:S01]  /*2750*/  @P0 LDG.E.U16 R31, desc[UR28][R80.64] ;  /* 0x0000001c501f0981 */ /* 0x000762000c1e1500 */
[----:B------:R4:W0:Y:S03]  /*2760*/  MUFU.EX2 R9, R132 ;  /* 0x0000008400097308 */ /* 0x0008260000000800 */
[----:B------:R3:W5:Y:S04]  /*2770*/  @P0 LDG.E.U16 R33, desc[UR28][R56.64] ;  /* 0x0000001c38210981 */ /* 0x000768000c1e1500 */
[----:B------:R3:W5:Y:S01]  /*2780*/  @P0 LDG.E.U16 R35, desc[UR28][R48.64] ;  /* 0x0000001c30230981 */ /* 0x000762000c1e1500 */
[----:B----4-:R-:W-:Y:S01]  /*2790*/  FMUL R132, R6, 1.4426950216293334961 ;  /* 0x3fb8aa3b06847820 */ /* 0x010fe20000400000 */
[--C-:B------:R-:W-:Y:S01]  /*27a0*/  FADD R6, R13, -R20.reuse ;  /* 0x800000140d067221 */ /* 0x100fe20000000000 */
[----:B------:R4:W0:Y:S01]  /*27b0*/  MUFU.EX2 R10, R134 ;  /* 0x00000086000a7308 */ /* 0x0008220000000800 */
[----:B------:R-:W-:Y:S01]  /*27c0*/  FMUL R102, R102, 1.4426950216293334961 ;  /* 0x3fb8aa3b66667820 */ /* 0x000fe20000400000 */
[----:B------:R3:W5:Y:S04]  /*27d0*/  @P0 LDG.E.U16 R30, desc[UR28][R86.64] ;  /* 0x0000001c561e0981 */ /* 0x000768000c1e1500 */
[----:B------:R3:W5:Y:S01]  /*27e0*/  @P0 LDG.E.U16 R32, desc[UR28][R78.64] ;  /* 0x0000001c4e200981 */ /* 0x000762000c1e1500 */
[----:B----4-:R-:W-:Y:S01]  /*27f0*/  FMUL R134, R6, 1.4426950216293334961 ;  /* 0x3fb8aa3b06867820 */ /* 0x010fe20000400000 */
[--C-:B------:R-:W-:Y:S01]  /*2800*/  FADD R6, R15, -R20.reuse ;  /* 0x800000140f067221 */ /* 0x100fe20000000000 */
[----:B------:R-:W-:Y:S01]  /*2810*/  FMUL R8, R8, 1.4426950216293334961 ;  /* 0x3fb8aa3b08087820 */ /* 0x000fe20000400000 */
[----:B------:R3:W5:Y:S02]  /*2820*/  @P0 LDG.E.U16 R34, desc[UR28][R54.64] ;  /* 0x0000001c36220981 */ /* 0x000764000c1e1500 */
[----:B------:R-:W-:Y:S01]  /*2830*/  FMUL R136, R6, 1.4426950216293334961 ;  /* 0x3fb8aa3b06887820 */ /* 0x000fe20000400000 */
[--C-:B------:R-:W-:Y:S01]  /*2840*/  FADD R6, R14, -R20.reuse ;  /* 0x800000140e067221 */ /* 0x100fe20000000000 */
[----:B------:R4:W-:Y:S01]  /*2850*/  MUFU.EX2 R11, R126 ;  /* 0x0000007e000b7308 */ /* 0x0009e20000000800 */
[----:B-1----:R-:W-:Y:S01]  /*2860*/  FADD R145, R76, R125 ;  /* 0x0000007d4c917221 */ /* 0x002fe20000000000 */
[----:B------:R3:W5:Y:S01]  /*2870*/  @P0 LDG.E.U16 R62, desc[UR28][R46.64] ;  /* 0x0000001c2e3e0981 */ /* 0x000762000c1e1500 */
[----:B----4-:R-:W-:Y:S01]  /*2880*/  FMUL R126, R6, 1.4426950216293334961 ;  /* 0x3fb8aa3b067e7820 */ /* 0x010fe20000400000 */
[----:B------:R-:W-:-:S04]  /*2890*/  FADD R6, R17, -R20 ;  /* 0x8000001411067221 */ /* 0x000fc80000000000 */
[----:B------:R-:W1:Y:S08]  /*28a0*/  MUFU.EX2 R102, R102 ;  /* 0x0000006600667308 */ /* 0x000e700000000800 */
[----:B------:R4:W-:Y:S02]  /*28b0*/  MUFU.EX2 R17, R8 ;  /* 0x0000000800117308 */ /* 0x0009e40000000800 */
[----:B----4-:R-:W-:-:S06]  /*28c0*/  FADD R8, R64, R145 ;  /* 0x0000009140087221 */ /* 0x010fcc0000000000 */
[----:B------:R-:W4:Y:S01]  /*28d0*/  MUFU.EX2 R12, R124 ;  /* 0x0000007c000c7308 */ /* 0x000f220000000800 */
[----:B------:R-:W-:Y:S01]  /*28e0*/  FADD R8, R7, R8 ;  /* 0x0000000807087221 */ /* 0x000fe20000000000 */
[----:B------:R-:W-:-:S03]  /*28f0*/  FMUL R4, R4, 1.4426950216293334961 ;  /* 0x3fb8aa3b04047820 */ /* 0x000fc60000400000 */
[----:B0-----:R-:W-:-:S03]  /*2900*/  FADD R147, R9, R8 ;  /* 0x0000000809937221 */ /* 0x001fc60000000000 */
[----:B------:R0:W1:Y:S01]  /*2910*/  MUFU.EX2 R13, R132 ;  /* 0x00000084000d7308 */ /* 0x0000620000000800 */
[----:B------:R-:W-:Y:S01]  /*2920*/  FADD R147, R10, R147 ;  /* 0x000000930a937221 */ /* 0x000fe20000000000 */
[----:B0-----:R-:W-:Y:S01]  /*2930*/  FMUL R132, R6, 1.4426950216293334961 ;  /* 0x3fb8aa3b06847820 */ /* 0x001fe20000400000 */
[----:B------:R-:W-:-:S05]  /*2940*/  FADD R6, R16, -R20 ;  /* 0x8000001410067221 */ /* 0x000fca0000000000 */
[----:B------:R-:W0:Y:S01]  /*2950*/  MUFU.EX2 R15, R134 ;  /* 0x00000086000f7308 */ /* 0x000e220000000800 */
[----:B------:R-:W-:-:S07]  /*2960*/  FMUL R5, R5, 1.4426950216293334961 ;  /* 0x3fb8aa3b05057820 */ /* 0x000fce0000400000 */
[----:B------:R-:W-:Y:S08]  /*2970*/  MUFU.EX2 R16, R132 ;  /* 0x0000008400107308 */ /* 0x000ff00000000800 */
[----:B------:R1:W-:Y:S02]  /*2980*/  MUFU.EX2 R132, R4 ;  /* 0x0000000400847308 */ /* 0x0003e40000000800 */
[----:B-1----:R-:W-:-:S06]  /*2990*/  FADD R4, R102, R147 ;  /* 0x0000009366047221 */ /* 0x002fcc0000000000 */
[----:B------:R-:W1:Y:S08]  /*29a0*/  MUFU.EX2 R14, R136 ;  /* 0x00000088000e7308 */ /* 0x000e700000000800 */
[----:B------:R0:W-:Y:S02]  /*29b0*/  MUFU.EX2 R145, R5 ;  /* 0x0000000500917308 */ /* 0x0001e40000000800 */
[----:B0-----:R-:W-:-:S06]  /*29c0*/  FADD R5, R11, R4 ;  /* 0x000000040b057221 */ /* 0x001fcc0000000000 */
[----:B------:R-:W0:Y:S01]  /*29d0*/  MUFU.EX2 R124, R126 ;  /* 0x0000007e007c7308 */ /* 0x000e220000000800 */
[----:B----4-:R-:W-:Y:S01]  /*29e0*/  FADD R4, R12, R5 ;  /* 0x000000050c047221 */ /* 0x010fe20000000000 */
[----:B------:R-:W-:-:S03]  /*29f0*/  FMUL R134, R6, 1.4426950216293334961 ;  /* 0x3fb8aa3b06867820 */ /* 0x000fc60000400000 */
[----:B------:R-:W-:Y:S01]  /*2a00*/  FADD R4, R13, R4 ;  /* 0x000000040d047221 */ /* 0x000fe20000000000 */
[----:B------:R-:W-:-:S03]  /*2a10*/  FADD R6, R19, -R20 ;  /* 0x8000001413067221 */ /* 0x000fc60000000000 */
[----:B------:R-:W-:Y:S01]  /*2a20*/  FADD R5, R15, R4 ;  /* 0x000000040f057221 */ /* 0x000fe20000000000 */
[----:B------:R-:W4:Y:S01]  /*2a30*/  MUFU.EX2 R19, R134 ;  /* 0x0000008600137308 */ /* 0x000f220000000800 */
[----:B------:R-:W-:Y:S01]  /*2a40*/  FMUL R6, R6, 1.4426950216293334961 ;  /* 0x3fb8aa3b06067820 */ /* 0x000fe20000400000 */
[----:B------:R-:W-:Y:S01]  /*2a50*/  FMUL R127, R127, 1.4426950216293334961 ;  /* 0x3fb8aa3b7f7f7820 */ /* 0x000fe20000400000 */
[----:B-1----:R-:W-:-:S04]  /*2a60*/  FADD R5, R14, R5 ;  /* 0x000000050e057221 */ /* 0x002fc80000000000 */
[----:B0-----:R-:W-:Y:S01]  /*2a70*/  FADD R4, R124, R5 ;  /* 0x000000057c047221 */ /* 0x001fe20000000000 */
[----:B------:R-:W0:Y:S03]  /*2a80*/  MUFU.EX2 R126, R6 ;  /* 0x00000006007e7308 */ /* 0x000e260000000800 */
[----:B------:R-:W-:-:S05]  /*2a90*/  FADD R5, R17, R4 ;  /* 0x0000000411057221 */ /* 0x000fca0000000000 */
[----:B------:R-:W1:Y:S01]  /*2aa0*/  MUFU.EX2 R127, R127 ;  /* 0x0000007f007f7308 */ /* 0x000e620000000800 */
[----:B------:R-:W-:Y:S01]  /*2ab0*/  FADD R4, R16, R5 ;  /* 0x0000000510047221 */ /* 0x000fe20000000000 */
[----:B------:R-:W-:Y:S01]  /*2ac0*/  FMUL R18, R18, 1.4426950216293334961 ;  /* 0x3fb8aa3b12127820 */ /* 0x000fe20000400000 */
[----:B------:R-:W-:Y:S02]  /*2ad0*/  FMUL R133, R133, 1.4426950216293334961 ;  /* 0x3fb8aa3b85857820 */ /* 0x000fe40000400000 */
[----:B----4-:R-:W-:Y:S01]  /*2ae0*/  FADD R5, R19, R4 ;  /* 0x0000000413057221 */ /* 0x010fe20000000000 */
[----:B------:R-:W-:Y:S02]  /*2af0*/  FMUL R66, R66, 1.4426950216293334961 ;  /* 0x3fb8aa3b42427820 */ /* 0x000fe40000400000 */
[----:B------:R-:W4:Y:S01]  /*2b00*/  MUFU.EX2 R18, R18 ;  /* 0x0000001200127308 */ /* 0x000f220000000800 */
[----:B0-----:R-:W-:Y:S01]  /*2b10*/  FADD R4, R126, R5 ;  /* 0x000000057e047221 */ /* 0x001fe20000000000 */
[----:B------:R-:W-:-:S06]  /*2b20*/  FMUL R135, R135, 1.4426950216293334961 ;  /* 0x3fb8aa3b87877820 */ /* 0x000fcc0000400000 */
[----:B------:R-:W0:Y:S01]  /*2b30*/  MUFU.EX2 R133, R133 ;  /* 0x0000008500857308 */ /* 0x000e220000000800 */
[----:B-1----:R-:W-:Y:S01]  /*2b40*/  FADD R5, R127, R4 ;  /* 0x000000047f057221 */ /* 0x002fe20000000000 */
[----:B------:R-:W-:-:S03]  /*2b50*/  FMUL R68, R68, 1.4426950216293334961 ;  /* 0x3fb8aa3b44447820 */ /* 0x000fc60000400000 */
[----:B------:R-:W-:-:S03]  /*2b60*/  FADD R4, R132, R5 ;  /* 0x0000000584047221 */ /* 0x000fc60000000000 */
[----:B------:R-:W1:Y:S01]  /*2b70*/  MUFU.EX2 R66, R66 ;  /* 0x0000004200427308 */ /* 0x000e620000000800 */
[----:B------:R-:W-:Y:S01]  /*2b80*/  FADD R5, R145, R4 ;  /* 0x0000000491057221 */ /* 0x000fe20000000000 */
[----:B------:R-:W-:-:S06]  /*2b90*/  FMUL R137, R137, 1.4426950216293334961 ;  /* 0x3fb8aa3b89897820 */ /* 0x000fcc0000400000 */
[----:B------:R-:W1:Y:S01]  /*2ba0*/  MUFU.EX2 R135, R135 ;  /* 0x0000008700877308 */ /* 0x000e620000000800 */
[----:B----4-:R-:W-:Y:S01]  /*2bb0*/  FADD R4, R18, R5 ;  /* 0x0000000512047221 */ /* 0x010fe20000000000 */
[----:B------:R-:W-:-:S06]  /*2bc0*/  FMUL R70, R70, 1.4426950216293334961 ;  /* 0x3fb8aa3b46467820 */ /* 0x000fcc0000400000 */
[----:B------:R-:W4:Y:S01]  /*2bd0*/  MUFU.EX2 R68, R68 ;  /* 0x0000004400447308 */ /* 0x000f220000000800 */
[----:B0-----:R-:W-:Y:S01]  /*2be0*/  FADD R5, R133, R4 ;  /* 0x0000000485057221 */ /* 0x001fe20000000000 */
[----:B------:R-:W-:-:S06]  /*2bf0*/  FMUL R139, R139, 1.4426950216293334961 ;  /* 0x3fb8aa3b8b8b7820 */ /* 0x000fcc0000400000 */
[----:B------:R-:W0:Y:S01]  /*2c00*/  MUFU.EX2 R137, R137 ;  /* 0x0000008900897308 */ /* 0x000e220000000800 */
[----:B-1----:R-:W-:Y:S01]  /*2c10*/  FADD R4, R66, R5 ;  /* 0x0000000542047221 */ /* 0x002fe20000000000 */
[----:B------:R-:W-:-:S06]  /*2c20*/  FMUL R72, R72, 1.4426950216293334961 ;  /* 0x3fb8aa3b48487820 */ /* 0x000fcc0000400000 */
        /* <DEDUP_REMOVED lines=10> */
[----:B-1----:R-:W-:-:S07]  /*2cd0*/  FADD R4, R70, R5 ;  /* 0x0000000546047221 */ /* 0x002fce0000000000 */
[----:B------:R-:W1:Y:S01]  /*2ce0*/  MUFU.EX2 R74, R74 ;  /* 0x0000004a004a7308 */ /* 0x000e620000000800 */
[----:B------:R-:W-:Y:S01]  /*2cf0*/  FADD R147, R139, R4 ;  /* 0x000000048b937221 */ /* 0x000fe20000000000 */
[----:B------:R-:W-:-:S06]  /*2d00*/  F2FP.F16.F32.PACK_AB R6, R10, R9 ;  /* 0x000000090a06723e */ /* 0x000fcc00000000ff */
[----:B------:R-:W2:Y:S01]  /*2d10*/  MUFU.EX2 R143, R143 ;  /* 0x0000008f008f7308 */ /* 0x000ea20000000800 */
[----:B----4-:R-:W-:Y:S01]  /*2d20*/  FADD R10, R72, R147 ;  /* 0x00000093480a7221 */ /* 0x010fe20000000000 */
[----:B------:R-:W-:Y:S02]  /*2d30*/  F2FP.F16.F32.PACK_AB R8, R13, R12 ;  /* 0x0000000c0d08723e */ /* 0x000fe400000000ff */
[----:B------:R-:W-:Y:S01]  /*2d40*/  F2FP.F16.F32.PACK_AB R5, R7, R64 ;  /* 0x000000400705723e */ /* 0x000fe200000000ff */
[----:B0-----:R-:W-:Y:S01]  /*2d50*/  FADD R13, R141, R10 ;  /* 0x0000000a8d0d7221 */ /* 0x001fe20000000000 */
[----:B------:R-:W-:Y:S02]  /*2d60*/  F2FP.F16.F32.PACK_AB R7, R11, R102 ;  /* 0x000000660b07723e */ /* 0x000fe400000000ff */
[----:B------:R-:W-:Y:S01]  /*2d70*/  F2FP.F16.F32.PACK_AB R11, R19, R16 ;  /* 0x00000010130b723e */ /* 0x000fe200000000ff */
[----:B-1----:R-:W-:Y:S01]  /*2d80*/  FADD R16, R74, R13 ;  /* 0x0000000d4a107221 */ /* 0x002fe20000000000 */
[----:B------:R-:W-:-:S03]  /*2d90*/  F2FP.F16.F32.PACK_AB R4, R125, R76 ;  /* 0x0000004c7d04723e */ /* 0x000fc600000000ff */
[----:B--2---:R-:W-:Y:S01]  /*2da0*/  FADD R64, R143, R16 ;  /* 0x000000108f407221 */ /* 0x004fe20000000000 */
[----:B------:R-:W-:Y:S02]  /*2db0*/  F2FP.F16.F32.PACK_AB R9, R14, R15 ;  /* 0x0000000f0e09723e */ /* 0x000fe400000000ff */
[----:B------:R-:W-:Y:S02]  /*2dc0*/  F2FP.F16.F32.PACK_AB R10, R17, R124 ;  /* 0x0000007c110a723e */ /* 0x000fe400000000ff */
[----:B------:R3:W0:Y:S01]  /*2dd0*/  SHFL.BFLY PT, R125, R64, 0x10, 0x1f ;  /* 0x0e001f00407d7f89 */ /* 0x00062200000e0000 */
[----:B------:R-:W-:Y:S02]  /*2de0*/  F2FP.F16.F32.PACK_AB R14, R133, R18 ;  /* 0x00000012850e723e */ /* 0x000fe400000000ff */
[----:B------:R-:W-:Y:S02]  /*2df0*/  F2FP.F16.F32.PACK_AB R12, R127, R126 ;  /* 0x0000007e7f0c723e */ /* 0x000fe400000000ff */
[----:B------:R-:W-:-:S02]  /*2e00*/  F2FP.F16.F32.PACK_AB R13, R145, R132 ;  /* 0x00000084910d723e */ /* 0x000fc400000000ff */
[----:B------:R-:W-:Y:S02]  /*2e10*/  F2FP.F16.F32.PACK_AB R15, R135, R66 ;  /* 0x00000042870f723e */ /* 0x000fe400000000ff */
[----:B------:R-:W-:Y:S02]  /*2e20*/  F2FP.F16.F32.PACK_AB R16, R137, R68 ;  /* 0x000000448910723e */ /* 0x000fe400000000ff */
[----:B------:R-:W-:Y:S02]  /*2e30*/  F2FP.F16.F32.PACK_AB R17, R139, R70 ;  /* 0x000000468b11723e */ /* 0x000fe400000000ff */
[----:B------:R-:W-:Y:S02]  /*2e40*/  F2FP.F16.F32.PACK_AB R18, R141, R72 ;  /* 0x000000488d12723e */ /* 0x000fe400000000ff */
[----:B------:R-:W-:Y:S01]  /*2e50*/  F2FP.F16.F32.PACK_AB R19, R143, R74 ;  /* 0x0000004a8f13723e */ /* 0x000fe200000000ff */
[----:B---3--:R-:W-:Y:S06]  /*2e60*/  @!P0 BRA `(.L_x_9) ;  /* 0x0000000000088947 */ /* 0x008fec0003800000 */
[----:B------:R1:W-:Y:S01]  /*2e70*/  STTM.16dp32bit_t0_t15.x16 tmem[UR16+0x20], R4 ;  /* 0x00002004000079ed */ /* 0x0003e20008a00010 */
[----:B------:R1:W-:Y:S02]  /*2e80*/  STTM.16dp32bit_t16_t31.x16 tmem[UR16+0x30], R4 ;  /* 0x00003004000079ed */ /* 0x0003e40008a20010 */
.L_x_9:
[----:B-----5:R2:W-:Y:S01]  /*2e90*/  STS.U16 [R39+UR13+0x1000], R22 ;  /* 0x0010001627007988 */ /* 0x0205e2000800040d */
[----:B-1----:R-:W-:-:S03]  /*2ea0*/  FADD R4, -R20, -INF ;  /* 0xff80000014047421 */ /* 0x002fc60000000100 */
[----:B------:R1:W-:Y:S04]  /*2eb0*/  STS.U16 [R39+UR13+0x1400], R24 ;  /* 0x0014001827007988 */ /* 0x0003e8000800040d */
[----:B------:R1:W-:Y:S01]  /*2ec0*/  STS.U16 [R39+UR13+0x1800], R26 ;  /* 0x0018001a27007988 */ /* 0x0003e2000800040d */
[----:B--2---:R-:W-:-:S03]  /*2ed0*/  FMUL R22, R4, 1.4426950216293334961 ;  /* 0x3fb8aa3b04167820 */ /* 0x004fc60000400000 */
[----:B------:R1:W-:Y:S04]  /*2ee0*/  STS.U16 [R39+UR13+0x1c00], R28 ;  /* 0x001c001c27007988 */ /* 0x0003e8000800040d */
[----:B------:R1:W-:Y:S01]  /*2ef0*/  STS.U16 [R38+UR13+0x1100], R21 ;  /* 0x0011001526007988 */ /* 0x0003e2000800040d */
[----:B------:R-:W2:Y:S03]  /*2f00*/  MUFU.EX2 R22, R22 ;  /* 0x0000001600167308 */ /* 0x000ea60000000800 */
[----:B------:R1:W-:Y:S04]  /*2f10*/  STS.U16 [R38+UR13+0x1500], R23 ;  /* 0x0015001726007988 */ /* 0x0003e8000800040d */
        /* <DEDUP_REMOVED lines=9> */
[----:B------:R1:W-:Y:S01]  /*2fb0*/  STS.U16 [R37+UR13+0x1f00], R62 ;  /* 0x001f003e25007988 */ /* 0x0003e2000800040d */
[----:B------:R-:W3:Y:S02]  /*2fc0*/  FENCE.VIEW.ASYNC.T ;  /* 0x00000000000073c6 */ /* 0x000ee40000000200 */
[----:B---3--:R-:W-:Y:S06]  /*2fd0*/  BAR.SYNC.DEFER_BLOCKING 0x0 ;  /* 0x0000000000007b1d */ /* 0x008fec0000010000 */
[----:B------:R-:W3:Y:S01]  /*2fe0*/  LDTM.16dp32bit_t0_t15.x16 R4, tmem[UR16] ;  /* 0x00000010000479ee */ /* 0x000ee20008a00000 */
[----:B------:R-:W4:Y:S01]  /*2ff0*/  LDTM.16dp32bit_t16_t31.x16 R4, tmem[UR16+0x10] ;  /* 0x00001010000479ee */ /* 0x000f220008a20000 */
[----:B------:R-:W-:Y:S01]  /*3000*/  NOP ;  /* 0x0000000000007918 */ /* 0x000fe20000000000 */
[----:B-12---:R-:W-:Y:S05]  /*3010*/  @!P0 BRA `(.L_x_10) ;  /* 0x0000000000488947 */ /* 0x006fea0003800000 */
[C---:B---34-:R-:W-:Y:S01]  /*3020*/  FMUL R4, R22.reuse, R4 ;  /* 0x0000000416047220 */ /* 0x058fe20000400000 */
[C---:B------:R-:W-:Y:S01]  /*3030*/  FMUL R5, R22.reuse, R5 ;  /* 0x0000000516057220 */ /* 0x040fe20000400000 */
        /* <DEDUP_REMOVED lines=13> */
[----:B------:R-:W-:-:S04]  /*3110*/  FMUL R19, R22, R19 ;  /* 0x0000001316137220 */ /* 0x000fc80000400000 */
[----:B------:R1:W-:Y:S01]  /*3120*/  STTM.16dp32bit_t0_t15.x16 tmem[UR16], R4 ;  /* 0x00000004000079ed */ /* 0x0003e20008a00010 */
[----:B------:R1:W-:Y:S02]  /*3130*/  STTM.16dp32bit_t16_t31.x16 tmem[UR16+0x10], R4 ;  /* 0x00001004000079ed */ /* 0x0003e40008a20010 */
.L_x_10:
[----:B----4-:R-:W2:Y:S02]  /*3140*/  FENCE.VIEW.ASYNC.T ;  /* 0x00000000000073c6 */ /* 0x010ea40000000200 */
[----:B--2---:R-:W-:Y:S01]  /*3150*/  BAR.SYNC.DEFER_BLOCKING 0x0 ;  /* 0x0000000000007b1d */ /* 0x004fe20000010000 */
[----:B0-----:R-:W-:Y:S01]  /*3160*/  FADD R125, R64, R125 ;  /* 0x0000007d407d7221 */ /* 0x001fe20000000000 */
[----:B------:R-:W-:Y:S02]  /*3170*/  UISETP.GE.AND UP0, UPT, UR14, 0x1, UPT ;  /* 0x000000010e00788c */ /* 0x000fe4000bf06270 */
[----:B------:R-:W-:Y:S01]  /*3180*/  UIADD3 UR19, UPT, UPT, UR15, 0x20, URZ ;  /* 0x000000200f137890 */ /* 0x000fe2000fffe0ff */
[----:B------:R-:W-:Y:S01]  /*3190*/  FADD R125, R22, R125 ;  /* 0x0000007d167d7221 */ /* 0x000fe20000000000 */
[----:B------:R0:W-:Y:S06]  /*31a0*/  MEMBAR.ALL.CTA ;  /* 0x0000000000007992 */ /* 0x0001ec0000008000 */
[----:B0-----:R-:W0:Y:S02]  /*31b0*/  FENCE.VIEW.ASYNC.S ;  /* 0x00000000000073c6 */ /* 0x001e240000000000 */
[----:B0-----:R-:W-:Y:S06]  /*31c0*/  BAR.SYNC.DEFER_BLOCKING 0x0 ;  /* 0x0000000000007b1d */ /* 0x001fec0000010000 */
[----:B------:R-:W-:Y:S05]  /*31d0*/  @!P1 BRA `(.L_x_11) ;  /* 0x0000000000749947 */ /* 0x000fea0003800000 */
[----:B------:R-:W-:Y:S02]  /*31e0*/  UIADD3 UR4, UPT, UPT, UR13, 0x1000, URZ ;  /* 0x000010000d047890 */ /* 0x000fe4000fffe0ff */
[----:B------:R-:W-:Y:S02]  /*31f0*/  UIADD3 UR8, UPT, UPT, UR15, 0x28, URZ ;  /* 0x000000280f087890 */ /* 0x000fe4000fffe0ff */
[----:B------:R-:W-:Y:S02]  /*3200*/  USHF.R.U32.HI UR4, URZ, 0x4, UR4 ;  /* 0x00000004ff047899 */ /* 0x000fe40008011604 */
[----:B------:R-:W-:Y:S02]  /*3210*/  UIADD3 UR9, UPT, UPT, UR15, 0x30, URZ ;  /* 0x000000300f097890 */ /* 0x000fe4000fffe0ff */
[----:B------:R-:W-:Y:S02]  /*3220*/  USGXT.U32 UR6, UR4, 0xe ;  /* 0x0000000e0406789a */ /* 0x000fe40008000000 */
[----:B------:R-:W-:-:S02]  /*3230*/  UIADD3 UR25, UPT, UPT, UR15, 0x38, URZ ;  /* 0x000000380f197890 */ /* 0x000fc4000fffe0ff */
[----:B------:R-:W-:Y:S01]  /*3240*/  UIADD3 UR26, UP3, UPT, UR6, 0x2, URZ ;  /* 0x00000002061a7890 */ /* 0x000fe2000ff7e0ff */
[----:B------:R-:W-:Y:S01]  /*3250*/  UMOV UR4, URZ ;  /* 0x000000ff00047c82 */ /* 0x000fe20008000000 */
[----:B------:R-:W-:Y:S02]  /*3260*/  UMOV UR30, 0x0 ;  /* 0x00000000001e7882 */ /* 0x000fe40000000000 */
[----:B------:R-:W-:Y:S01]  /*3270*/  UIADD3.X UR27, UPT, UPT, UR4, 0x40004040, URZ, UP3, !UPT ;  /* 0x40004040041b7890 */ /* 0x000fe20009ffe4ff */
[----:B------:R-:W-:Y:S01]  /*3280*/  UMOV UR31, 0x4080010 ;  /* 0x04080010001f7882 */ /* 0x000fe20000000000 */
[----:B------:R-:W-:Y:S02]  /*3290*/  UMOV UR7, 0x40004040 ;  /* 0x4000404000077882 */ /* 0x000fe40000000000 */
[----:B------:R-:W-:Y:S01]  /*32a0*/  UIADD3.64 UR20, UPT, UPT, UR26, 0x2, URZ ;  /* 0x000000021a147897 */ /* 0x000fe2000fffe0ff */
[----:B------:R0:W-:Y:S01]  /*32b0*/  UTCHMMA tmem[UR19], gdesc[UR6], tmem[UR15], tmem[UR30], idesc[UR31], UPT ;  /* 0x00ff1e06130079ea */ /* 0x0001e2000b80000f */
[----:B------:R-:W-:Y:S01]  /*32c0*/  UIADD3.64 UR22, UPT, UPT, UR26, 0x4, URZ ;  /* 0x000000041a167897 */ /* 0x000fe2000fffe0ff */
[----:B------:R-:W-:Y:S01]  /*32d0*/  UMOV UR34, 0x0 ;  /* 0x0000000000227882 */ /* 0x000fe20000000000 */
[----:B------:R-:W-:Y:S01]  /*32e0*/  UMOV UR35, 0x4080010 ;  /* 0x0408001000237882 */ /* 0x000fe20000000000 */
[----:B------:R-:W-:Y:S01]  /*32f0*/  UMOV UR36, 0x0 ;  /* 0x0000000000247882 */ /* 0x000fe20000000000 */
[----:B------:R-:W-:Y:S01]  /*3300*/  UMOV UR37, 0x4080010 ;  /* 0x0408001000257882 */ /* 0x000fe20000000000 */
[----:B------:R-:W-:Y:S01]  /*3310*/  UMOV UR4, UR17 ;  /* 0x0000001100047c82 */ /* 0x000fe20008000000 */
[----:B------:R-:W-:Y:S01]  /*3320*/  UMOV UR5, URZ ;  /* 0x000000ff00057c82 */ /* 0x000fe20008000000 */
[----:B------:R-:W-:Y:S01]  /*3330*/  UMOV UR38, 0x0 ;  /* 0x0000000000267882 */ /* 0x000fe20000000000 */
[----:B------:R-:W-:Y:S01]  /*3340*/  UMOV UR39, 0x4080010 ;  /* 0x0408001000277882 */ /* 0x000fe20000000000 */
[----:B------:R0:W-:Y:S01]  /*3350*/  UTCHMMA tmem[UR8], gdesc[UR26], tmem[UR15], tmem[UR34], idesc[UR35], UPT ;  /* 0x00ff221a080079ea */ /* 0x0001e2000b80000f */
[----:B------:R-:W-:Y:S01]  /*3360*/  UMOV UR4, UR4 ;  /* 0x0000000400047c82 */ /* 0x000fe20008000000 */
[----:B------:R0:W-:Y:S01]  /*3370*/  UTCHMMA tmem[UR9], gdesc[UR20], tmem[UR15], tmem[UR36], idesc[UR37], UPT ;  /* 0x00ff2414090079ea */ /* 0x0001e2000b80000f */
[----:B------:R0:W-:Y:S01]  /*3380*/  UTCHMMA tmem[UR25], gdesc[UR22], tmem[UR15], tmem[UR38], idesc[UR39], UPT ;  /* 0x00ff2616190079ea */ /* 0x0001e2000b80000f */
[----:B------:R0:W-:Y:S01]  /*3390*/  UTCBAR [UR4], URZ ;  /* 0x000000ff040073e9 */ /* 0x0001e200080000ff */
[----:B------:R-:W-:Y:S01]  /*33a0*/  NOP ;  /* 0x0000000000007918 */ /* 0x000fe20000000000 */
.L_x_11:
[----:B------:R-:W-:Y:S01]  /*33b0*/  FSEL R20, R20, -INF , P0 ;  /* 0xff80000014147808 */ /* 0x000fe20000000000 */
[----:B0-----:R-:W-:Y:S01]  /*33c0*/  UMOV UR6, URZ ;  /* 0x000000ff00067c82 */ /* 0x001fe20008000000 */
[----:B------:R-:W-:Y:S01]  /*33d0*/  FSEL R62, R125, 1, P0 ;  /* 0x3f8000007d3e7808 */ /* 0x000fe20000000000 */
[----:B------:R-:W-:Y:S06]  /*33e0*/  BRA.U !UP0, `(.L_x_12) ;  /* 0x00000025082c7547 */ /* 0x000fec000b800000 */
[----:B------:R-:W-:Y:S01]  /*33f0*/  UIADD3 UR4, UPT, UPT, UR13, 0x3000, URZ ;  /* 0x000030000d047890 */ /* 0x000fe2000fffe0ff */
[----:B------:R-:W-:Y:S01]  /*3400*/  IMAD.SHL.U32 R103, R103, 0x40, RZ ;  /* 0x0000004067677824 */ /* 0x000fe200078e00ff */
[----:B------:R-:W-:Y:S01]  /*3410*/  USHF.R.U32.HI UR42, URZ, 0x4, UR13 ;  /* 0x00000004ff2a7899 */ /* 0x000fe2000801160d */
[----:B------:R-:W-:Y:S01]  /*3420*/  IMAD.MOV.U32 R133, RZ, RZ, R20 ;  /* 0x000000ffff857224 */ /* 0x000fe200078e0014 */
[----:B------:R-:W-:Y:S01]  /*3430*/  USHF.R.U32.HI UR4, URZ, 0x4, UR4 ;  /* 0x00000004ff047899 */ /* 0x000fe20008011604 */
[----:B------:R-:W-:Y:S01]  /*3440*/  IMAD.MOV.U32 R64, RZ, RZ, RZ ;  /* 0x000000ffff407224 */ /* 0x000fe200078e00ff */
[----:B------:R-:W-:Y:S01]  /*3450*/  USHF.L.U32 UR22, UR11, 0x6, URZ ;  /* 0x000000060b167899 */ /* 0x000fe200080006ff */
[----:B------:R-:W-:Y:S01]  /*3460*/  IMAD.MOV.U32 R125, RZ, RZ, R103 ;  /* 0x000000ffff7d7224 */ /* 0x000fe200078e0067 */
[----:B------:R-:W-:Y:S02]  /*3470*/  USGXT.U32 UR23, UR4, 0xe ;  /* 0x0000000e0417789a */ /* 0x000fe40008000000 */
[----:B------:R-:W-:-:S02]  /*3480*/  USHF.R.U32.HI UR10, URZ, 0x4, UR10 ;  /* 0x00000004ff0a7899 */ /* 0x000fc4000801160a */
[----:B------:R-:W-:Y:S01]  /*3490*/  USGXT.U32 UR42, UR42, 0xe ;  /* 0x0000000e2a2a789a */ /* 0x000fe20008000000 */
[----:B------:R-:W-:Y:S01]  /*34a0*/  IMAD.U32 R127, RZ, RZ, UR22 ;  /* 0x00000016ff7f7e24 */ /* 0x000fe2000f8e00ff */
[----:B------:R-:W-:Y:S01]  /*34b0*/  UIADD3 UR36, UP0, UPT, UR23, 0x2, URZ ;  /* 0x0000000217247890 */ /* 0x000fe2000ff1e0ff */
[----:B------:R-:W-:Y:S01]  /*34c0*/  UMOV UR5, URZ ;  /* 0x000000ff00057c82 */ /* 0x000fe20008000000 */
[----:B------:R-:W-:Y:S02]  /*34d0*/  USGXT.U32 UR4, UR10, 0xe ;  /* 0x0000000e0a04789a */ /* 0x000fe40008000000 */
[----:B------:R-:W-:Y:S02]  /*34e0*/  UIADD3 UR34, UP4, UPT, UR42, 0x80, URZ ;  /* 0x000000802a227890 */ /* 0x000fe4000ff9e0ff */
[----:B------:R-:W-:Y:S01]  /*34f0*/  UIADD3.X UR37, UPT, UPT, UR5, 0x40004040, URZ, UP0, !UPT ;  /* 0x4000404005257890 */ /* 0x000fe200087fe4ff */
[----:B------:R-:W-:Y:S01]  /*3500*/  UMOV UR6, URZ ;  /* 0x000000ff00067c82 */ /* 0x000fe20008000000 */
[----:B------:R-:W-:Y:S01]  /*3510*/  UMOV UR20, 0xfffffffe ;  /* 0xfffffffe00147882 */ /* 0x000fe20000000000 */
[----:B------:R-:W-:Y:S01]  /*3520*/  UMOV UR21, 0x7fffbfdf ;  /* 0x7fffbfdf00157882 */ /* 0x000fe20000000000 */
[----:B------:R-:W-:Y:S01]  /*3530*/  UISETP.NE.U32.AND UP3, UPT, UR24, URZ, UPT ;  /* 0x000000ff1800728c */ /* 0x000fe2000bf65070 */
[----:B------:R-:W-:Y:S01]  /*3540*/  UMOV UR33, 0x1 ;  /* 0x0000000100217882 */ /* 0x000fe20000000000 */
[----:B------:R-:W0:Y:S01]  /*3550*/  LDCU UR43, c[0x0][0x3a8] ;  /* 0x00007500ff2b77ac */ /* 0x000e220008000800 */
[----:B------:R-:W-:-:S02]  /*3560*/  UIADD3.X UR35, UPT, UPT, UR6, 0x40004040, URZ, UP4, !UPT ;  /* 0x4000404006237890 */ /* 0x000fc4000a7fe4ff */
[----:B------:R-:W-:Y:S02]  /*3570*/  UIADD3.64 UR20, UPT, UPT, UR4, -UR20, URZ ;  /* 0x8000001404147297 */ /* 0x000fe4000fffe0ff */
[----:B------:R-:W-:Y:S02]  /*3580*/  UIADD3.64 UR40, UPT, UPT, UR36, 0x2, URZ ;  /* 0x0000000224287897 */ /* 0x000fe4000fffe0ff */
[----:B------:R-:W-:Y:S01]  /*3590*/  UIADD3.64 UR38, UPT, UPT, UR36, 0x4, URZ ;  /* 0x0000000424267897 */ /* 0x000fe2000fffe0ff */
[----:B------:R-:W-:Y:S01]  /*35a0*/  UMOV UR10, URZ ;  /* 0x000000ff000a7c82 */ /* 0x000fe20008000000 */
[----:B------:R-:W-:Y:S01]  /*35b0*/  UMOV UR11, URZ ;  /* 0x000000ff000b7c82 */ /* 0x000fe20008000000 */
[----:B------:R-:W-:-:S09]  /*35c0*/  UMOV UR7, URZ ;  /* 0x000000ff00077c82 */ /* 0x000fd20008000000 */
.L_x_17:
[----:B-1-3--:R-:W-:-:S04]  /*35d0*/  IMAD.WIDE R4, R125, 0x2, R130 ;  /* 0x000000027d047825 */ /* 0x00afc800078e0282 */
[C---:B------:R-:W-:Y:S01]  /*35e0*/  IMAD.WIDE R6, R125.reuse, 0x2, R122 ;  /* 0x000000027d067825 */ /* 0x040fe200078e027a */
[----:B------:R1:W2:Y:S03]  /*35f0*/  LDG.E.U16 R22, desc[UR28][R4.64] ;  /* 0x0000001c04167981 */ /* 0x0002a6000c1e1500 */
[C---:B------:R-:W-:Y:S01]  /*3600*/  IMAD.WIDE R8, R125.reuse, 0x2, R118 ;  /* 0x000000027d087825 */ /* 0x040fe200078e0276 */
[----:B------:R3:W4:Y:S03]  /*3610*/  LDG.E.U16 R24, desc[UR28][R6.64] ;  /* 0x0000001c06187981 */ /* 0x000726000c1e1500 */
        /* <DEDUP_REMOVED lines=10> */
[----:B-1----:R-:W-:-:S02]  /*36c0*/  IMAD.WIDE R4, R125, 0x2, R128 ;  /* 0x000000027d047825 */ /* 0x002fc400078e0280 */
[----:B------:R-:W4:Y:S02]  /*36d0*/  LDG.E.U16 R20, desc[UR28][R20.64] ;  /* 0x0000001c14147981 */ /* 0x000f24000c1e1500 */
[C---:B---3--:R-:W-:Y:S02]  /*36e0*/  IMAD.WIDE R6, R125.reuse, 0x2, R120 ;  /* 0x000000027d067825 */ /* 0x048fe400078e0278 */
[----:B------:R-:W3:Y:S02]  /*36f0*/  LDG.E.U16 R5, desc[UR28][R4.64] ;  /* 0x0000001c04057981 */ /* 0x000ee4000c1e1500 */
[C---:B------:R-:W-:Y:S02]  /*3700*/  IMAD.WIDE R10, R125.reuse, 0x2, R116 ;  /* 0x000000027d0a7825 */ /* 0x040fe400078e0274 */
[----:B------:R-:W3:Y:S02]  /*3710*/  LDG.E.U16 R7, desc[UR28][R6.64] ;  /* 0x0000001c06077981 */ /* 0x000ee4000c1e1500 */
[----:B-----5:R-:W-:-:S02]  /*3720*/  IMAD.WIDE R8, R125, 0x2, R112 ;  /* 0x000000027d087825 */ /* 0x020fc400078e0270 */
[----:B------:R-:W5:Y:S02]  /*3730*/  LDG.E.U16 R11, desc[UR28][R10.64] ;  /* 0x0000001c0a0b7981 */ /* 0x000f64000c1e1500 */
[C---:B0-----:R-:W-:Y:S02]  /*3740*/  IMAD.WIDE R12, R125.reuse, 0x2, R108 ;  /* 0x000000027d0c7825 */ /* 0x041fe400078e026c */
[----:B------:R-:W5:Y:S02]  /*3750*/  LDG.E.U16 R9, desc[UR28][R8.64] ;  /* 0x0000001c08097981 */ /* 0x000f64000c1e1500 */
[C---:B------:R-:W-:Y:S02]  /*3760*/  IMAD.WIDE R14, R125.reuse, 0x2, R104 ;  /* 0x000000027d0e7825 */ /* 0x040fe400078e0268 */
[----:B------:R-:W5:Y:S02]  /*3770*/  LDG.E.U16 R13, desc[UR28][R12.64] ;  /* 0x0000001c0c0d7981 */ /* 0x000f64000c1e1500 */
[----:B------:R-:W-:-:S02]  /*3780*/  IMAD.WIDE R16, R125, 0x2, R98 ;  /* 0x000000027d107825 */ /* 0x000fc400078e0262 */
[----:B------:R-:W5:Y:S02]  /*3790*/  LDG.E.U16 R15, desc[UR28][R14.64] ;  /* 0x0000001c0e0f7981 */ /* 0x000f64000c1e1500 */
[----:B------:R-:W-:Y:S02]  /*37a0*/  IMAD.WIDE R18, R125, 0x2, R94 ;  /* 0x000000027d127825 */ /* 0x000fe400078e025e */
[----:B------:R-:W5:Y:S04]  /*37b0*/  LDG.E.U16 R17, desc[UR28][R16.64] ;  /* 0x0000001c10117981 */ /* 0x000f68000c1e1500 */
[----:B------:R-:W5:Y:S01]  /*37c0*/  LDG.E.U16 R19, desc[UR28][R18.64] ;  /* 0x0000001c12137981 */ /* 0x000f62000c1e1500 */
[----:B------:R-:W-:Y:S02]  /*37d0*/  UMOV UR8, 0x1 ;  /* 0x0000000100087882 */ /* 0x000fe40000000000 */
[----:B------:R-:W-:-:S04]  /*37e0*/  @!UP2 UIADD3 UR8, UPT, UPT, -UR8, 0x100000, URZ ;  /* 0x001000000808a890 */ /* 0x000fc8000fffe1ff */
[----:B------:R-:W-:Y:S02]  /*37f0*/  @!UP2 USHF.L.U32 UR9, UR8, 0xb, URZ ;  /* 0x0000000b0809a899 */ /* 0x000fe400080006ff */
[----:B------:R-:W-:Y:S01]  /*3800*/  @!UP2 USHF.L.U32 UR8, UR8, 0x1, URZ ;  /* 0x000000010808a899 */ /* 0x000fe200080006ff */
[----:B------:R-:W-:Y:S01]  /*3810*/  VOTEU.ALL UP0, P6 ;  /* 0x0000000000ff7886 */ /* 0x000fe20003000000 */
[----:B--2---:R0:W-:Y:S04]  /*3820*/  STS.U16 [R39+UR13+0x2000], R22 ;  /* 0x0020001627007988 */ /* 0x0041e8000800040d */
[----:B----4-:R0:W-:Y:S04]  /*3830*/  STS.U16 [R39+UR13+0x2200], R24 ;  /* 0x0022001827007988 */ /* 0x0101e8000800040d */
[----:B------:R0:W-:Y:S04]  /*3840*/  STS.U16 [R39+UR13+0x2400], R26 ;  /* 0x0024001a27007988 */ /* 0x0001e8000800040d */
[----:B------:R0:W-:Y:S04]  /*3850*/  STS.U16 [R39+UR13+0x2600], R28 ;  /* 0x0026001c27007988 */ /* 0x0001e8000800040d */
[----:B------:R0:W-:Y:S04]  /*3860*/  STS.U16 [R39+UR13+0x2800], R30 ;  /* 0x0028001e27007988 */ /* 0x0001e8000800040d */
[----:B------:R0:W-:Y:S04]  /*3870*/  STS.U16 [R39+UR13+0x2a00], R32 ;  /* 0x002a002027007988 */ /* 0x0001e8000800040d */
[----:B------:R0:W-:Y:S04]  /*3880*/  STS.U16 [R39+UR13+0x2c00], R34 ;  /* 0x002c002227007988 */ /* 0x0001e8000800040d */
[----:B------:R0:W-:Y:S04]  /*3890*/  STS.U16 [R39+UR13+0x2e00], R20 ;  /* 0x002e001427007988 */ /* 0x0001e8000800040d */
[----:B---3--:R0:W-:Y:S04]  /*38a0*/  STS.U16 [R38+UR13+0x2100], R5 ;  /* 0x0021000526007988 */ /* 0x0081e8000800040d */
[----:B------:R0:W-:Y:S04]  /*38b0*/  STS.U16 [R38+UR13+0x2300], R7 ;  /* 0x0023000726007988 */ /* 0x0001e8000800040d */
[----:B-----5:R0:W-:Y:S04]  /*38c0*/  STS.U16 [R38+UR13+0x2500], R11 ;  /* 0x0025000b26007988 */ /* 0x0201e8000800040d */
[----:B------:R0:W-:Y:S04]  /*38d0*/  STS.U16 [R38+UR13+0x2700], R9 ;  /* 0x0027000926007988 */ /* 0x0001e8000800040d */
[----:B------:R0:W-:Y:S04]  /*38e0*/  STS.U16 [R38+UR13+0x2900], R13 ;  /* 0x0029000d26007988 */ /* 0x0001e8000800040d */
[----:B------:R0:W-:Y:S04]  /*38f0*/  STS.U16 [R38+UR13+0x2b00], R15 ;  /* 0x002b000f26007988 */ /* 0x0001e8000800040d */
[----:B------:R0:W-:Y:S04]  /*3900*/  STS.U16 [R38+UR13+0x2d00], R17 ;  /* 0x002d001126007988 */ /* 0x0001e8000800040d */
[----:B------:R0:W-:Y:S01]  /*3910*/  STS.U16 [R38+UR13+0x2f00], R19 ;  /* 0x002f001326007988 */ /* 0x0001e2000800040d */
[----:B------:R1:W-:Y:S06]  /*3920*/  MEMBAR.ALL.CTA ;  /* 0x0000000000007992 */ /* 0x0003ec0000008000 */
[----:B-1----:R-:W-:Y:S04]  /*3930*/  FENCE.VIEW.ASYNC.S ;  /* 0x00000000000073c6 */ /* 0x002fe80000000000 */
[----:B------:R-:W1:Y:S02]  /*3940*/  FENCE.VIEW.ASYNC.S ;  /* 0x00000000000073c6 */ /* 0x000e640000000000 */
[----:B-1----:R0:W1:Y:S02]  /*3950*/  @!UP0 SYNCS.EXCH.64 URZ, [UR13+0x4010], UR8 ;  /* 0x004010080dff85b2 */ /* 0x0020640008000100 */
[----:B-1----:R-:W-:Y:S06]  /*3960*/  BAR.SYNC.DEFER_BLOCKING 0x0 ;  /* 0x0000000000007b1d */ /* 0x002fec0000010000 */
[----:B0-----:R-:W-:Y:S05]  /*3970*/  BRA.U UP3, `(.L_x_13) ;  /* 0x00000001033c7547 */ /* 0x001fea000b800000 */
[----:B------:R-:W-:Y:S01]  /*3980*/  UIADD3 UR8, UPT, UPT, UR13, 0x4010, URZ ;  /* 0x000040100d087890 */ /* 0x000fe2000fffe0ff */
[----:B------:R-:W-:Y:S01]  /*3990*/  UMOV UR26, UR42 ;  /* 0x0000002a001a7c82 */ /* 0x000fe20008000000 */
[----:B------:R-:W-:Y:S01]  /*39a0*/  UMOV UR27, 0x40004040 ;  /* 0x40004040001b7882 */ /* 0x000fe20000000000 */
[----:B------:R-:W-:Y:S01]  /*39b0*/  UMOV UR24, UR4 ;  /* 0x0000000400187c82 */ /* 0x000fe20008000000 */
[----:B------:R-:W-:Y:S01]  /*39c0*/  UMOV UR25, 0x80004020 ;  /* 0x8000402000197882 */ /* 0x000fe20000000000 */
[----:B------:R-:W-:Y:S01]  /*39d0*/  UMOV UR30, 0x0 ;  /* 0x00000000001e7882 */ /* 0x000fe20000000000 */
[----:B------:R-:W-:Y:S01]  /*39e0*/  UMOV UR31, 0x4108010 ;  /* 0x04108010001f7882 */ /* 0x000fe20000000000 */
[----:B------:R-:W-:Y:S01]  /*39f0*/  UMOV UR9, URZ ;  /* 0x000000ff00097c82 */ /* 0x000fe20008000000 */
[----:B------:R-:W-:Y:S01]  /*3a00*/  UMOV UR44, 0x0 ;  /* 0x00000000002c7882 */ /* 0x000fe20000000000 */
[----:B------:R-:W-:Y:S01]  /*3a10*/  UMOV UR45, 0x4108010 ;  /* 0x04108010002d7882 */ /* 0x000fe20000000000 */
[----:B------:R0:W-:Y:S01]  /*3a20*/  UTCHMMA gdesc[UR26], gdesc[UR24], tmem[UR18], tmem[UR30], idesc[UR31], !UPT ;  /* 0x00ff1e181a0075ea */ /* 0x0001e2000f800012 */
[----:B------:R-:W-:Y:S01]  /*3a30*/  UMOV UR8, UR8 ;  /* 0x0000000800087c82 */ /* 0x000fe20008000000 */
[----:B------:R0:W-:Y:S01]  /*3a40*/  UTCHMMA gdesc[UR34], gdesc[UR20], tmem[UR18], tmem[UR44], idesc[UR45], UPT ;  /* 0x00ff2c14220075ea */ /* 0x0001e2000b800012 */
[----:B------:R0:W-:Y:S01]  /*3a50*/  UTCBAR [UR8], URZ ;  /* 0x000000ff080073e9 */ /* 0x0001e200080000ff */
[----:B------:R-:W-:-:S02]  /*3a60*/  NOP ;  /* 0x0000000000007918 */ /* 0x000fc40000000000 */
.L_x_13:
[----:B------:R-:W1:Y:S01]  /*3a70*/  SYNCS.PHASECHK.TRANS64.TRYWAIT P4, [UR13+0x4010], RZ ;  /* 0x004010ffff0075a7 */ /* 0x000e62000808110d */
[----:B------:R-:W-:-:S04]  /*3a80*/  IADD3 R137, P0, PT, R41, UR10, RZ ;  /* 0x0000000a29897c10 */ /* 0x000fc8000ff1e0ff */
[C---:B------:R-:W-:Y:S01]  /*3a90*/  IADD3 R5, P2, PT, R137.reuse, 0x42, RZ ;  /* 0x0000004289057810 */ /* 0x040fe20007f5e0ff */
[----:B------:R-:W-:Y:S01]  /*3aa0*/  IMAD.X R66, RZ, RZ, UR11, P0 ;  /* 0x0000000bff427e24 */ /* 0x000fe200080e06ff */
[----:B------:R-:W-:Y:S02]  /*3ab0*/  IADD3 R7, P0, PT, R137, 0x43, RZ ;  /* 0x0000004389077810 */ /* 0x000fe40007f1e0ff */
[-C--:B------:R-:W-:Y:S01]  /*3ac0*/  ISETP.GT.U32.AND P3, PT, R5, R40.reuse, PT ;  /* 0x000000280500720c */ /* 0x080fe20003f64070 */
[--C-:B------:R-:W-:Y:S01]  /*3ad0*/  IMAD.X R68, RZ, RZ, R66.reuse, P2 ;  /* 0x000000ffff447224 */ /* 0x100fe200010e0642 */
[C---:B------:R-:W-:Y:S01]  /*3ae0*/  IADD3 R5, P5, PT, R137.reuse, 0x44, RZ ;  /* 0x0000004489057810 */ /* 0x040fe20007fbe0ff */
[--C-:B------:R-:W-:Y:S01]  /*3af0*/  IMAD.X R134, RZ, RZ, R66.reuse, P0 ;  /* 0x000000ffff867224 */ /* 0x100fe200000e0642 */
[----:B------:R-:W-:Y:S02]  /*3b00*/  IADD3 R135, P1, PT, R137, 0x40, RZ ;  /* 0x0000004089877810 */ /* 0x000fe40007f3e0ff */
[----:B------:R-:W-:Y:S01]  /*3b10*/  ISETP.GT.U32.AND P2, PT, R5, R40, PT ;  /* 0x000000280500720c */ /* 0x000fe20003f44070 */
[----:B------:R-:W-:Y:S01]  /*3b20*/  IMAD.X R136, RZ, RZ, R66, P5 ;  /* 0x000000ffff887224 */ /* 0x000fe200028e0642 */
[----:B------:R-:W-:-:S02]  /*3b30*/  IADD3.X R132, PT, PT, RZ, R66, RZ, P1, !PT ;  /* 0x00000042ff847210 */ /* 0x000fc40000ffe4ff */
[----:B------:R-:W-:Y:S02]  /*3b40*/  ISETP.GT.U32.AND P1, PT, R7, R40, PT ;  /* 0x000000280700720c */ /* 0x000fe40003f24070 */
[C---:B------:R-:W-:Y:S02]  /*3b50*/  IADD3 R145, P0, PT, R137.reuse, 0x45, RZ ;  /* 0x0000004589917810 */ /* 0x040fe40007f1e0ff */
[----:B------:R-:W-:Y:S01]  /*3b60*/  IADD3 R147, P5, PT, R137, 0x46, RZ ;  /* 0x0000004689937810 */ /* 0x000fe20007fbe0ff */
[----:B-1----:R-:W-:-:S12]  /*3b70*/  @!P4 BRA `(.L_x_14) ;  /* 0x0000002c0084c947 */ /* 0x002fd80003800000 */
.L_x_23:
[----:B------:R-:W-:Y:S01]  /*3b80*/  BAR.SYNC.DEFER_BLOCKING 0x0 ;  /* 0x0000000000007b1d */ /* 0x000fe20000010000 */
[C---:B------:R-:W-:Y:S01]  /*3b90*/  IADD3 R149, P4, PT, R137.reuse, 0x47, RZ ;  /* 0x0000004789957810 */ /* 0x040fe20007f9e0ff */
[--C-:B------:R-:W-:Y:S01]  /*3ba0*/  IMAD.X R138, RZ, RZ, R66.reuse, P0 ;  /* 0x000000ffff8a7224 */ /* 0x100fe200000e0642 */
[C---:B------:R-:W-:Y:S01]  /*3bb0*/  IADD3 R151, P0, PT, R137.reuse, 0x48, RZ ;  /* 0x0000004889977810 */ /* 0x040fe20007f1e0ff */
[--C-:B------:R-:W-:Y:S01]  /*3bc0*/  IMAD.X R140, RZ, RZ, R66.reuse, P5 ;  /* 0x000000ffff8c7224 */ /* 0x100fe200028e0642 */
[C---:B------:R-:W-:Y:S01]  /*3bd0*/  IADD3 R153, P5, PT, R137.reuse, 0x49, RZ ;  /* 0x0000004989997810 */ /* 0x040fe20007fbe0ff */
[--C-:B------:R-:W-:Y:S01]  /*3be0*/  IMAD.X R142, RZ, RZ, R66.reuse, P4 ;  /* 0x000000ffff8e7224 */ /* 0x100fe200020e0642 */
[-C--:B------:R-:W-:Y:S01]  /*3bf0*/  IADD3.X R126, PT, PT, RZ, R66.reuse, RZ, P0, !PT ;  /* 0x00000042ff7e7210 */ /* 0x080fe200007fe4ff */
[----:B------:R-:W-:Y:S01]  /*3c00*/  LDTM.16dp32bit_t0_t15.x32 R4, tmem[UR16+0x100000] ;  /* 0x10000010000479ee */ /* 0x000fe20008a80000 */
[----:B------:R-:W1:Y:S01]  /*3c10*/  LDTM.16dp32bit_t16_t31.x32 R4, tmem[UR16+0x100020] ;  /* 0x10002010000479ee */ /* 0x000e620008aa0000 */
[C---:B------:R-:W-:Y:S01]  /*3c20*/  IADD3 R155, P4, PT, R137.reuse, 0x4a, RZ ;  /* 0x0000004a899b7810 */ /* 0x040fe20007f9e0ff */
[--C-:B------:R-:W-:Y:S01]  /*3c30*/  IMAD.X R124, RZ, RZ, R66.reuse, P5 ;  /* 0x000000ffff7c7224 */ /* 0x100fe200028e0642 */
[C---:B------:R-:W-:Y:S01]  /*3c40*/  IADD3 R157, P0, PT, R137.reuse, 0x4b, RZ ;  /* 0x0000004b899d7810 */ /* 0x040fe20007f1e0ff */
[----:B0-----:R-:W-:Y:S01]  /*3c50*/  UIADD3 UR26, UP0, UPT, UR10, 0x40, URZ ;  /* 0x000000400a1a7890 */ /* 0x001fe2000ff1e0ff */
[C---:B------:R-:W-:Y:S01]  /*3c60*/  IADD3 R143, P5, PT, R137.reuse, 0x4c, RZ ;  /* 0x0000004c898f7810 */ /* 0x040fe20007fbe0ff */
[--C-:B------:R-:W-:Y:S01]  /*3c70*/  IMAD.X R102, RZ, RZ, R66.reuse, P4 ;  /* 0x000000ffff667224 */ /* 0x100fe200020e0642 */
[C---:B------:R-:W-:Y:S01]  /*3c80*/  IADD3 R141, P4, PT, R137.reuse, 0x4d, RZ ;  /* 0x0000004d898d7810 */ /* 0x040fe20007f9e0ff */
[--C-:B------:R-:W-:Y:S01]  /*3c90*/  IMAD.X R76, RZ, RZ, R66.reuse, P0 ;  /* 0x000000ffff4c7224 */ /* 0x100fe200000e0642 */
[C---:B------:R-:W-:Y:S01]  /*3ca0*/  IADD3 R139, P0, PT, R137.reuse, 0x4e, RZ ;  /* 0x0000004e898b7810 */ /* 0x040fe20007f1e0ff */
[--C-:B------:R-:W-:Y:S01]  /*3cb0*/  IMAD.X R74, RZ, RZ, R66.reuse, P5 ;  /* 0x000000ffff4a7224 */ /* 0x100fe200028e0642 */
[----:B------:R-:W-:Y:S01]  /*3cc0*/  IADD3 R137, P5, PT, R137, 0x4f, RZ ;  /* 0x0000004f89897810 */ /* 0x000fe20007fbe0ff */
[--C-:B------:R-:W-:Y:S01]  /*3cd0*/  IMAD.X R70, RZ, RZ, R66.reuse, P4 ;  /* 0x000000ffff467224 */ /* 0x100fe200020e0642 */
[----:B------:R-:W-:Y:S01]  /*3ce0*/  IADD3.X R72, PT, PT, RZ, R66, RZ, P0, !PT ;  /* 0x00000042ff487210 */ /* 0x000fe200007fe4ff */
[----:B------:R-:W-:Y:S01]  /*3cf0*/  UIADD3.X UR27, UPT, UPT, URZ, UR11, URZ, UP0, !UPT ;  /* 0x0000000bff1b7290 */ /* 0x000fe200087fe4ff */
[----:B------:R-:W-:Y:S01]  /*3d00*/  ISETP.GT.U32.AND.EX P3, PT, R68, RZ, PT, P3 ;  /* 0x000000ff4400720c */ /* 0x000fe20003f64130 */
[----:B------:R-:W-:Y:S01]  /*3d10*/  IMAD.X R66, RZ, RZ, R66, P5 ;  /* 0x000000ffff427224 */ /* 0x000fe200028e0642 */
[CC--:B------:R-:W-:Y:S01]  /*3d20*/  ISETP.GT.U32.AND P5, PT, R135.reuse, R40.reuse, PT ;  /* 0x000000288700720c */ /* 0x0c0fe20003fa4070 */
[----:B------:R-:W0:Y:S01]  /*3d30*/  @!P6 SYNCS.CCTL.IV [UR13+0x4010] ;  /* 0x00401000ff00e9b1 */ /* 0x000e22000800000d */
[----:B------:R-:W-:Y:S01]  /*3d40*/  ISETP.GE.U32.AND P0, PT, R135, R40, PT ;  /* 0x000000288700720c */ /* 0x000fe20003f06070 */
[----:B------:R-:W-:Y:S01]  /*3d50*/  NOP ;  /* 0x0000000000007918 */ /* 0x000fe20000000000 */
[----:B------:R-:W-:-:S02]  /*3d60*/  ISETP.GT.U32.AND.EX P5, PT, R132, RZ, PT, P5 ;  /* 0x000000ff8400720c */ /* 0x000fc40003fa4150 */
[----:B------:R-:W-:Y:S01]  /*3d70*/  ISETP.GT.U32.AND.EX P1, PT, R134, RZ, PT, P1 ;  /* 0x000000ff8600720c */ /* 0x000fe20003f24110 */
[----:B-1----:R-:W-:Y:S01]  /*3d80*/  FMUL R6, R6, UR43 ;  /* 0x0000002b06067c20 */ /* 0x002fe20008400000 */
[----:B------:R-:W-:Y:S01]  /*3d90*/  FMUL R4, R4, UR43 ;  /* 0x0000002b04047c20 */ /* 0x000fe20008400000 */
[----:B------:R-:W-:Y:S01]  /*3da0*/  FMUL R7, R7, UR43 ;  /* 0x0000002b07077c20 */ /* 0x000fe20008400000 */
[----:B------:R-:W-:Y:S01]  /*3db0*/  FMUL R68, R5, UR43 ;  /* 0x0000002b05447c20 */ /* 0x000fe20008400000 */
[----:B------:R-:W-:Y:S01]  /*3dc0*/  ISETP.GE.U32.AND.EX P0, PT, R132, RZ, PT, P0 ;  /* 0x000000ff8400720c */ /* 0x000fe20003f06100 */
[----:B------:R-:W-:Y:S01]  /*3dd0*/  FMUL R9, R9, UR43 ;  /* 0x0000002b09097c20 */ /* 0x000fe20008400000 */
[----:B------:R-:W-:Y:S01]  /*3de0*/  FSEL R135, R6, -INF , !P3 ;  /* 0xff80000006877808 */ /* 0x000fe20005800000 */
[----:B------:R-:W-:Y:S01]  /*3df0*/  FMUL R6, R8, UR43 ;  /* 0x0000002b08067c20 */ /* 0x000fe20008400000 */
[-C--:B------:R-:W-:Y:S01]  /*3e00*/  ISETP.GT.U32.AND P3, PT, R151, R40.reuse, PT ;  /* 0x000000289700720c */ /* 0x080fe20003f64070 */
[----:B------:R-:W-:Y:S01]  /*3e10*/  FMUL R8, R10, UR43 ;  /* 0x0000002b0a087c20 */ /* 0x000fe20008400000 */
[----:B------:R-:W-:Y:S01]  /*3e20*/  ISETP.GT.U32.AND.EX P2, PT, R136, RZ, PT, P2 ;  /* 0x000000ff8800720c */ /* 0x000fe20003f44120 */
[----:B------:R-:W-:Y:S01]  /*3e30*/  FMUL R10, R12, UR43 ;  /* 0x0000002b0c0a7c20 */ /* 0x000fe20008400000 */
[----:B------:R-:W-:Y:S01]  /*3e40*/  FSEL R5, R4, -INF , !P5 ;  /* 0xff80000004057808 */ /* 0x000fe20006800000 */
[----:B------:R-:W-:Y:S01]  /*3e50*/  FMUL R13, R13, UR43 ;  /* 0x0000002b0d0d7c20 */ /* 0x000fe20008400000 */
[-C--:B------:R-:W-:Y:S01]  /*3e60*/  ISETP.GT.U32.AND P4, PT, R145, R40.reuse, PT ;  /* 0x000000289100720c */ /* 0x080fe20003f84070 */
[----:B------:R-:W-:Y:S01]  /*3e70*/  FMUL R12, R14, UR43 ;  /* 0x0000002b0e0c7c20 */ /* 0x000fe20008400000 */
[-C--:B------:R-:W-:Y:S01]  /*3e80*/  ISETP.GT.U32.AND P5, PT, R147, R40.reuse, PT ;  /* 0x000000289300720c */ /* 0x080fe20003fa4070 */
[----:B------:R-:W-:Y:S01]  /*3e90*/  VIADD R14, R41, 0x14 ;  /* 0x00000014290e7836 */ /* 0x000fe20000000000 */
[----:B------:R-:W-:Y:S01]  /*3ea0*/  FSEL R7, R7, -INF , !P1 ;  /* 0xff80000007077808 */ /* 0x000fe20004800000 */
[----:B------:R-:W-:Y:S01]  /*3eb0*/  FMUL R11, R11, UR43 ;  /* 0x0000002b0b0b7c20 */ /* 0x000fe20008400000 */
[----:B------:R-:W-:Y:S01]  /*3ec0*/  FSEL R4, R68, -INF , !P0 ;  /* 0xff80000044047808 */ /* 0x000fe20004000000 */
[----:B------:R-:W-:Y:S01]  /*3ed0*/  VIADD R68, R41, 0x15 ;  /* 0x0000001529447836 */ /* 0x000fe20000000000 */
        /* <DEDUP_REMOVED lines=8> */
[----:B------:R-:W-:Y:S01]  /*3f60*/  ISETP.GT.U32.AND.EX P4, PT, R138, RZ, PT, P4 ;  /* 0x000000ff8a00720c */ /* 0x000fe20003f84140 */
[----:B------:R-:W-:Y:S01]  /*3f70*/  FMUL R23, R23, UR43 ;  /* 0x0000002b17177c20 */ /* 0x000fe20008400000 */
[----:B------:R-:W-:Y:S01]  /*3f80*/  ISETP.GT.U32.AND.EX P5, PT, R140, RZ, PT, P5 ;  /* 0x000000ff8c00720c */ /* 0x000fe20003fa4150 */
[----:B------:R-:W-:Y:S01]  /*3f90*/  FMUL R24, R24, UR43 ;  /* 0x0000002b18187c20 */ /* 0x000fe20008400000 */
[-C--:B------:R-:W-:Y:S01]  /*3fa0*/  ISETP.GT.U32.AND P0, PT, R149, R40.reuse, PT ;  /* 0x000000289500720c */ /* 0x080fe20003f04070 */
[----:B------:R-:W-:Y:S01]  /*3fb0*/  FMUL R22, R22, UR43 ;  /* 0x0000002b16167c20 */ /* 0x000fe20008400000 */
[----:B------:R-:W-:Y:S01]  /*3fc0*/  FSEL R10, R10, -INF , !P3 ;  /* 0xff8000000a0a7808 */ /* 0x000fe20005800000 */
[----:B------:R-:W-:Y:S01]  /*3fd0*/  FMUL R25, R25, UR43 ;  /* 0x0000002b19197c20 */ /* 0x000fe20008400000 */
[----:B------:R-:W-:Y:S01]  /*3fe0*/  ISETP.GT.U32.AND.EX P1, PT, R124, RZ, PT, P1 ;  /* 0x000000ff7c00720c */ /* 0x000fe20003f24110 */
[----:B------:R-:W-:Y:S01]  /*3ff0*/  FMUL R26, R26, UR43 ;  /* 0x0000002b1a1a7c20 */ /* 0x000fe20008400000 */
[-C--:B------:R-:W-:Y:S01]  /*4000*/  ISETP.GT.U32.AND P3, PT, R139, R40.reuse, PT ;  /* 0x000000288b00720c */ /* 0x080fe20003f64070 */
[----:B------:R-:W-:Y:S01]  /*4010*/  FMUL R27, R27, UR43 ;  /* 0x0000002b1b1b7c20 */ /* 0x000fe20008400000 */
[----:B------:R-:W-:Y:S01]  /*4020*/  ISETP.GT.U32.AND.EX P2, PT, R102, RZ, PT, P2 ;  /* 0x000000ff6600720c */ /* 0x000fe20003f44120 */
[----:B------:R-:W-:Y:S01]  /*4030*/  FMUL R29, R29, UR43 ;  /* 0x0000002b1d1d7c20 */ /* 0x000fe20008400000 */
[----:B------:R-:W-:Y:S01]  /*4040*/  LOP3.LUT R139, R68, UR26, RZ, 0xfc, !PT ;  /* 0x0000001a448b7c12 */ /* 0x000fe2000f8efcff */
[----:B------:R-:W-:Y:S01]  /*4050*/  VIADD R68, R41, 0x13 ;  /* 0x0000001329447836 */ /* 0x000fe20000000000 */
[----:B------:R-:W-:Y:S01]  /*4060*/  FSEL R9, R9, -INF , !P4 ;  /* 0xff80000009097808 */ /* 0x000fe20006000000 */
[----:B------:R-:W-:Y:S01]  /*4070*/  FMUL R28, R28, UR43 ;  /* 0x0000002b1c1c7c20 */ /* 0x000fe20008400000 */
[----:B------:R-:W-:Y:S01]  /*4080*/  FSEL R8, R8, -INF , !P5 ;  /* 0xff80000008087808 */ /* 0x000fe20006800000 */
[----:B------:R-:W-:Y:S01]  /*4090*/  FMUL R30, R30, UR43 ;  /* 0x0000002b1e1e7c20 */ /* 0x000fe20008400000 */
[-C--:B------:R-:W-:Y:S01]  /*40a0*/  ISETP.GT.U32.AND P4, PT, R157, R40.reuse, PT ;  /* 0x000000289d00720c */ /* 0x080fe20003f84070 */
[----:B------:R-:W-:Y:S01]  /*40b0*/  FMUL R31, R31, UR43 ;  /* 0x0000002b1f1f7c20 */ /* 0x000fe20008400000 */
[----:B------:R-:W-:Y:S01]  /*40c0*/  ISETP.GT.U32.AND.EX P0, PT, R142, RZ, PT, P0 ;  /* 0x000000ff8e00720c */ /* 0x000fe20003f04100 */
[----:B------:R-:W-:Y:S01]  /*40d0*/  FMUL R32, R32, UR43 ;  /* 0x0000002b20207c20 */ /* 0x000fe20008400000 */
[-C--:B------:R-:W-:Y:S01]  /*40e0*/  ISETP.GT.U32.AND P5, PT, R143, R40.reuse, PT ;  /* 0x000000288f00720c */ /* 0x080fe20003fa4070 */
[----:B------:R-:W-:Y:S01]  /*40f0*/  FMUL R33, R33, UR43 ;  /* 0x0000002b21217c20 */ /* 0x000fe20008400000 */
[----:B------:R-:W-:Y:S01]  /*4100*/  FSEL R13, R13, -INF , !P1 ;  /* 0xff8000000d0d7808 */ /* 0x000fe20004800000 */
[----:B------:R-:W-:Y:S01]  /*4110*/  FMUL R34, R34, UR43 ;  /* 0x0000002b22227c20 */ /* 0x000fe20008400000 */
[----:B------:R-:W-:Y:S01]  /*4120*/  ISETP.GT.U32.AND P1, PT, R137, R40, PT ;  /* 0x000000288900720c */ /* 0x000fe20003f24070 */
[----:B------:R-:W-:Y:S01]  /*4130*/  FMUL R35, R35, UR43 ;  /* 0x0000002b23237c20 */ /* 0x000fe20008400000 */
[----:B------:R-:W-:-:S02]  /*4140*/  FSEL R12, R12, -INF , !P2 ;  /* 0xff8000000c0c7808 */ /* 0x000fc40005000000 */
[----:B------:R-:W-:Y:S01]  /*4150*/  LOP3.LUT R137, R14, UR26, RZ, 0xfc, !PT ;  /* 0x0000001a0e897c12 */ /* 0x000fe2000f8efcff */
[----:B------:R-:W-:Y:S01]  /*4160*/  FMUL R14, R16, UR43 ;  /* 0x0000002b100e7c20 */ /* 0x000fe20008400000 */
[-C--:B------:R-:W-:Y:S01]  /*4170*/  ISETP.GT.U32.AND P2, PT, R139, R40.reuse, PT ;  /* 0x000000288b00720c */ /* 0x080fe20003f44070 */
[----:B------:R-:W-:Y:S01]  /*4180*/  FMUL R16, R18, UR43 ;  /* 0x0000002b12107c20 */ /* 0x000fe20008400000 */
[----:B------:R-:W-:Y:S01]  /*4190*/  FSEL R11, R11, -INF , !P0 ;  /* 0xff8000000b0b7808 */ /* 0x000fe20004000000 */
[C---:B------:R-:W-:Y:S01]  /*41a0*/  VIADD R18, R41.reuse, 0x11 ;  /* 0x0000001129127836 */ /* 0x040fe20000000000 */
[----:B------:R-:W-:Y:S02]  /*41b0*/  ISETP.GT.U32.AND.EX P4, PT, R76, RZ, PT, P4 ;  /* 0x000000ff4c00720c */ /* 0x000fe40003f84140 */
[----:B------:R-:W-:Y:S02]  /*41c0*/  ISETP.GT.U32.AND.EX P5, PT, R74, RZ, PT, P5 ;  /* 0x000000ff4a00720c */ /* 0x000fe40003fa4150 */
[----:B------:R-:W-:Y:S01]  /*41d0*/  LOP3.LUT R139, R68, UR26, RZ, 0xfc, !PT ;  /* 0x0000001a448b7c12 */ /* 0x000fe2000f8efcff */
[----:B------:R-:W-:Y:S01]  /*41e0*/  VIADD R68, R41, 0x10 ;  /* 0x0000001029447836 */ /* 0x000fe20000000000 */
[----:B------:R-:W-:-:S02]  /*41f0*/  ISETP.GT.U32.AND P0, PT, R141, R40, PT ;  /* 0x000000288d00720c */ /* 0x000fc40003f04070 */
[----:B------:R-:W-:Y:S02]  /*4200*/  FSEL R15, R15, -INF , !P4 ;  /* 0xff8000000f0f7808 */ /* 0x000fe40006000000 */
[----:B------:R-:W-:Y:S02]  /*4210*/  FSEL R14, R14, -INF , !P5 ;  /* 0xff8000000e0e7808 */ /* 0x000fe40006800000 */
[-C--:B------:R-:W-:Y:S02]  /*4220*/  ISETP.GT.U32.AND P4, PT, R137, R40.reuse, PT ;  /* 0x000000288900720c */ /* 0x080fe40003f84070 */
[----:B------:R-:W-:Y:S02]  /*4230*/  ISETP.GT.U32.AND P5, PT, R139, R40, PT ;  /* 0x000000288b00720c */ /* 0x000fe40003fa4070 */
[----:B------:R-:W-:Y:S01]  /*4240*/  ISETP.GT.U32.AND.EX P0, PT, R70, RZ, PT, P0 ;  /* 0x000000ff4600720c */ /* 0x000fe20003f04100 */
[----:B------:R-:W-:Y:S01]  /*4250*/  IMAD.U32 R70, RZ, RZ, UR27 ;  /* 0x0000001bff467e24 */ /* 0x000fe2000f8e00ff */
[----:B------:R-:W-:-:S02]  /*4260*/  ISETP.GT.U32.AND.EX P3, PT, R72, RZ, PT, P3 ;  /* 0x000000ff4800720c */ /* 0x000fc40003f64130 */
[----:B------:R-:W-:Y:S02]  /*4270*/  LOP3.LUT R139, R77, UR26, RZ, 0xfc, !PT ;  /* 0x0000001a4d8b7c12 */ /* 0x000fe4000f8efcff */
[----:B------:R-:W-:Y:S02]  /*4280*/  LOP3.LUT R137, R68, UR26, RZ, 0xfc, !PT ;  /* 0x0000001a44897c12 */ /* 0x000fe4000f8efcff */
[----:B------:R-:W-:Y:S02]  /*4290*/  FSEL R17, R17, -INF , !P0 ;  /* 0xff80000011117808 */ /* 0x000fe40004000000 */
[----:B------:R-:W-:Y:S02]  /*42a0*/  FSEL R16, R16, -INF , !P3 ;  /* 0xff80000010107808 */ /* 0x000fe40005800000 */
[----:B------:R-:W-:Y:S01]  /*42b0*/  ISETP.GT.U32.AND.EX P1, PT, R66, RZ, PT, P1 ;  /* 0x000000ff4200720c */ /* 0x000fe20003f24110 */
[----:B------:R-:W-:Y:S01]  /*42c0*/  VIADD R66, R41, 0x12 ;  /* 0x0000001229427836 */ /* 0x000fe20000000000 */
[----:B------:R-:W-:-:S02]  /*42d0*/  ISETP.GT.U32.AND P0, PT, R139, R40, PT ;  /* 0x000000288b00720c */ /* 0x000fc40003f04070 */
[-C--:B------:R-:W-:Y:S02]  /*42e0*/  ISETP.GT.U32.AND P3, PT, R137, R40.reuse, PT ;  /* 0x000000288900720c */ /* 0x080fe40003f64070 */
[----:B------:R-:W-:Y:S02]  /*42f0*/  MOV R68, UR27 ;  /* 0x0000001b00447c02 */ /* 0x000fe40008000f00 */
[----:B------:R-:W-:Y:S01]  /*4300*/  LOP3.LUT R139, R18, UR26, RZ, 0xfc, !PT ;  /* 0x0000001a128b7c12 */ /* 0x000fe2000f8efcff */
[----:B------:R-:W-:Y:S01]  /*4310*/  FMUL R18, R20, UR43 ;  /* 0x0000002b14127c20 */ /* 0x000fe20008400000 */
[----:B------:R-:W-:Y:S01]  /*4320*/  ISETP.GT.U32.AND.EX P3, PT, R68, RZ, PT, P3 ;  /* 0x000000ff4400720c */ /* 0x000fe20003f64130 */
[----:B------:R-:W-:Y:S01]  /*4330*/  IMAD.U32 R20, RZ, RZ, UR27 ;  /* 0x0000001bff147e24 */ /* 0x000fe2000f8e00ff */
[----:B------:R-:W-:Y:S02]  /*4340*/  FSEL R19, R19, -INF , !P1 ;  /* 0xff80000013137808 */ /* 0x000fe40004800000 */
[----:B------:R-:W-:Y:S01]  /*4350*/  LOP3.LUT R137, R66, UR26, RZ, 0xfc, !PT ;  /* 0x0000001a42897c12 */ /* 0x000fe2000f8efcff */
[----:B------:R-:W-:Y:S01]  /*4360*/  IMAD.U32 R66, RZ, RZ, UR27 ;  /* 0x0000001bff427e24 */ /* 0x000fe2000f8e00ff */
[----:B------:R-:W-:-:S02]  /*4370*/  ISETP.GT.U32.AND P1, PT, R139, R40, PT ;  /* 0x000000288b00720c */ /* 0x000fc40003f24070 */
[----:B------:R-:W-:Y:S02]  /*4380*/  FSEL R18, R18, -INF , !P3 ;  /* 0xff80000012127808 */ /* 0x000fe40005800000 */
[-C--:B------:R-:W-:Y:S02]  /*4390*/  ISETP.GT.U32.AND P3, PT, R137, R40.reuse, PT ;  /* 0x000000288900720c */ /* 0x080fe40003f64070 */
[----:B------:R-:W-:Y:S02]  /*43a0*/  ISETP.GT.U32.AND.EX P1, PT, R20, RZ, PT, P1 ;  /* 0x000000ff1400720c */ /* 0x000fe40003f24110 */
[----:B------:R-:W-:Y:S02]  /*43b0*/  LOP3.LUT R137, R75, UR26, RZ, 0xfc, !PT ;  /* 0x0000001a4b897c12 */ /* 0x000fe4000f8efcff */
[----:B------:R-:W-:Y:S02]  /*43c0*/  FSEL R21, R21, -INF , !P1 ;  /* 0xff80000015157808 */ /* 0x000fe40004800000 */
[----:B------:R-:W-:-:S02]  /*43d0*/  ISETP.GT.U32.AND P1, PT, R137, R40, PT ;  /* 0x000000288900720c */ /* 0x000fc40003f24070 */
[C---:B------:R-:W-:Y:S02]  /*43e0*/  ISETP.GT.U32.AND.EX P5, PT, R20.reuse, RZ, PT, P5 ;  /* 0x000000ff1400720c */ /* 0x040fe40003fa4150 */
[----:B------:R-:W-:Y:S02]  /*43f0*/  LOP3.LUT R137, R43, UR26, RZ, 0xfc, !PT ;  /* 0x0000001a2b897c12 */ /* 0x000fe4000f8efcff */
[----:B------:R-:W-:Y:S02]  /*4400*/  FSEL R23, R23, -INF , !P5 ;  /* 0xff80000017177808 */ /* 0x000fe40006800000 */
[----:B------:R-:W-:Y:S02]  /*4410*/  ISETP.GT.U32.AND P5, PT, R137, R40, PT ;  /* 0x000000288900720c */ /* 0x000fe40003fa4070 */
[----:B------:R-:W-:Y:S02]  /*4420*/  ISETP.GT.U32.AND.EX P4, PT, R20, RZ, PT, P4 ;  /* 0x000000ff1400720c */ /* 0x000fe40003f84140 */
[----:B------:R-:W-:-:S02]  /*4430*/  LOP3.LUT R137, R45, UR26, RZ, 0xfc, !PT ;  /* 0x0000001a2d897c12 */ /* 0x000fc4000f8efcff */
[----:B------:R-:W-:Y:S02]  /*4440*/  FSEL R24, R24, -INF , !P4 ;  /* 0xff80000018187808 */ /* 0x000fe40006000000 */
[----:B------:R-:W-:Y:S02]  /*4450*/  ISETP.GT.U32.AND P4, PT, R137, R40, PT ;  /* 0x000000288900720c */ /* 0x000fe40003f84070 */
[C---:B------:R-:W-:Y:S02]  /*4460*/  ISETP.GT.U32.AND.EX P5, PT, R20.reuse, RZ, PT, P5 ;  /* 0x000000ff1400720c */ /* 0x040fe40003fa4150 */
[----:B------:R-:W-:Y:S02]  /*4470*/  ISETP.GT.U32.AND.EX P4, PT, R20, RZ, PT, P4 ;  /* 0x000000ff1400720c */ /* 0x000fe40003f84140 */
[----:B------:R-:W-:Y:S02]  /*4480*/  FMNMX3 R20, R5, R4, R135, !PT ;  /* 0x0000000405147276 */ /* 0x000fe40007800087 */
[----:B------:R-:W-:-:S02]  /*4490*/  ISETP.GT.U32.AND.EX P3, PT, R66, RZ, PT, P3 ;  /* 0x000000ff4200720c */ /* 0x000fc40003f64130 */
[----:B------:R-:W-:Y:S02]  /*44a0*/  FMNMX3 R20, R20, R7, R6, !PT ;  /* 0x0000000714147276 */ /* 0x000fe40007800006 */
[----:B------:R-:W-:Y:S02]  /*44b0*/  ISETP.GT.U32.AND.EX P2, PT, R66, RZ, PT, P2 ;  /* 0x000000ff4200720c */ /* 0x000fe40003f44120 */
[----:B------:R-:W-:Y:S02]  /*44c0*/  FMNMX3 R20, R20, R9, R8, !PT ;  /* 0x0000000914147276 */ /* 0x000fe40007800008 */
[----:B------:R-:W-:Y:S02]  /*44d0*/  LOP3.LUT R139, R73, UR26, RZ, 0xfc, !PT ;  /* 0x0000001a498b7c12 */ /* 0x000fe4000f8efcff */
[----:B------:R-:W-:Y:S02]  /*44e0*/  FMNMX3 R20, R20, R11, R10, !PT ;  /* 0x0000000b14147276 */ /* 0x000fe4000780000a */
[----:B------:R-:W-:-:S02]  /*44f0*/  LOP3.LUT R137, R65, UR26, RZ, 0xfc, !PT ;  /* 0x0000001a41897c12 */ /* 0x000fc4000f8efcff */
[----:B------:R-:W-:Y:S02]  /*4500*/  FMNMX3 R20, R20, R13, R12, !PT ;  /* 0x0000000d14147276 */ /* 0x000fe4000780000c */
[----:B------:R-:W-:Y:S02]  /*4510*/  FSEL R22, R22, -INF , !P3 ;  /* 0xff80000016167808 */ /* 0x000fe40005800000 */
[----:B------:R-:W-:Y:S02]  /*4520*/  FMNMX3 R20, R20, R15, R14, !PT ;  /* 0x0000000f14147276 */ /* 0x000fe4000780000e */
[----:B------:R-:W-:Y:S02]  /*4530*/  FSEL R25, R25, -INF , !P2 ;  /* 0xff80000019197808 */ /* 0x000fe40005000000 */
[----:B------:R-:W-:Y:S02]  /*4540*/  FMNMX3 R20, R20, R17, R16, !PT ;  /* 0x0000001114147276 */ /* 0x000fe40007800010 */
[----:B------:R-:W-:-:S02]  /*4550*/  ISETP.GT.U32.AND P3, PT, R139, R40, PT ;  /* 0x000000288b00720c */ /* 0x000fc40003f64070 */
[----:B------:R-:W-:Y:S02]  /*4560*/  ISETP.GT.U32.AND P2, PT, R137, R40, PT ;  /* 0x000000288900720c */ /* 0x000fe40003f44070 */
[----:B------:R-:W-:Y:S02]  /*4570*/  LOP3.LUT R139, R63, UR26, RZ, 0xfc, !PT ;  /* 0x0000001a3f8b7c12 */ /* 0x000fe4000f8efcff */
[----:B------:R-:W-:Y:S02]  /*4580*/  LOP3.LUT R137, R71, UR26, RZ, 0xfc, !PT ;  /* 0x0000001a47897c12 */ /* 0x000fe4000f8efcff */
[----:B------:R-:W-:Y:S02]  /*4590*/  FMNMX3 R20, R20, R19, R18, !PT ;  /* 0x0000001314147276 */ /* 0x000fe40007800012 */
[----:B------:R-:W-:Y:S02]  /*45a0*/  FSEL R26, R26, -INF , !P5 ;  /* 0xff8000001a1a7808 */ /* 0x000fe40006800000 */
[----:B------:R-:W-:-:S02]  /*45b0*/  FSEL R27, R27, -INF , !P4 ;  /* 0xff8000001b1b7808 */ /* 0x000fc40006000000 */
[-C--:B------:R-:W-:Y:S02]  /*45c0*/  ISETP.GT.U32.AND P5, PT, R139, R40.reuse, PT ;  /* 0x000000288b00720c */ /* 0x080fe40003fa4070 */
[----:B------:R-:W-:Y:S02]  /*45d0*/  ISETP.GT.U32.AND P4, PT, R137, R40, PT ;  /* 0x000000288900720c */ /* 0x000fe40003f84070 */
[----:B------:R-:W-:Y:S02]  /*45e0*/  ISETP.GT.U32.AND.EX P2, PT, R66, RZ, PT, P2 ;  /* 0x000000ff4200720c */ /* 0x000fe40003f44120 */
[----:B------:R-:W-:Y:S02]  /*45f0*/  LOP3.LUT R137, R67, UR26, RZ, 0xfc, !PT ;  /* 0x0000001a43897c12 */ /* 0x000fe4000f8efcff */
[----:B------:R-:W-:Y:S02]  /*4600*/  FMNMX3 R20, R20, R21, R22, !PT ;  /* 0x0000001514147276 */ /* 0x000fe40007800016 */
[----:B------:R-:W-:-:S02]  /*4610*/  ISETP.GT.U32.AND.EX P5, PT, R68, RZ, PT, P5 ;  /* 0x000000ff4400720c */ /* 0x000fc40003fa4150 */
[----:B------:R-:W-:Y:S02]  /*4620*/  FSEL R29, R29, -INF , !P2 ;  /* 0xff8000001d1d7808 */ /* 0x000fe40005000000 */
[----:B------:R-:W-:Y:S02]  /*4630*/  LOP3.LUT R139, R69, UR26, RZ, 0xfc, !PT ;  /* 0x0000001a458b7c12 */ /* 0x000fe4000f8efcff */
[-C--:B------:R-:W-:Y:S02]  /*4640*/  ISETP.GT.U32.AND P2, PT, R137, R40.reuse, PT ;  /* 0x000000288900720c */ /* 0x080fe40003f44070 */
[----:B------:R-:W-:Y:S02]  /*4650*/  FMNMX3 R20, R20, R23, R24, !PT ;  /* 0x0000001714147276 */ /* 0x000fe40007800018 */
[----:B------:R-:W-:Y:S02]  /*4660*/  FSEL R28, R28, -INF , !P5 ;  /* 0xff8000001c1c7808 */ /* 0x000fe40006800000 */
[----:B------:R-:W-:-:S02]  /*4670*/  ISETP.GT.U32.AND P5, PT, R139, R40, PT ;  /* 0x000000288b00720c */ /* 0x000fc40003fa4070 */
[----:B------:R-:W-:Y:S02]  /*4680*/  ISETP.GT.U32.AND.EX P2, PT, R70, RZ, PT, P2 ;  /* 0x000000ff4600720c */ /* 0x000fe40003f44120 */
[----:B------:R-:W-:Y:S02]  /*4690*/  FMNMX3 R20, R20, R25, R26, !PT ;  /* 0x0000001914147276 */ /* 0x000fe4000780001a */
[----:B------:R-:W-:Y:S02]  /*46a0*/  ISETP.GT.U32.AND.EX P4, PT, R66, RZ, PT, P4 ;  /* 0x000000ff4200720c */ /* 0x000fe40003f84140 */
[----:B------:R-:W-:Y:S02]  /*46b0*/  ISETP.GT.U32.AND.EX P5, PT, R68, RZ, PT, P5 ;  /* 0x000000ff4400720c */ /* 0x000fe40003fa4150 */
[----:B------:R-:W-:Y:S02]  /*46c0*/  FSEL R30, R30, -INF , !P2 ;  /* 0xff8000001e1e7808 */ /* 0x000fe40005000000 */
[----:B------:R-:W-:-:S02]  /*46d0*/  FMNMX3 R20, R20, R27, R28, !PT ;  /* 0x0000001b14147276 */ /* 0x000fc4000780001c */
[----:B------:R-:W-:Y:S02]  /*46e0*/  ISETP.GT.U32.AND.EX P1, PT, R68, RZ, PT, P1 ;  /* 0x000000ff4400720c */ /* 0x000fe40003f24110 */
[----:B------:R-:W-:Y:S02]  /*46f0*/  ISETP.GT.U32.AND.EX P3, PT, R70, RZ, PT, P3 ;  /* 0x000000ff4600720c */ /* 0x000fe40003f64130 */
[----:B------:R-:W-:Y:S02]  /*4700*/  FSEL R31, R31, -INF , !P5 ;  /* 0xff8000001f1f7808 */ /* 0x000fe40006800000 */
[----:B------:R-:W-:Y:S02]  /*4710*/  FSEL R32, R32, -INF , !P4 ;  /* 0xff80000020207808 */ /* 0x000fe40006000000 */
[----:B------:R-:W-:Y:S02]  /*4720*/  FMNMX3 R20, R20, R29, R30, !PT ;  /* 0x0000001d14147276 */ /* 0x000fe4000780001e */
[----:B------:R-:W-:-:S02]  /*4730*/  ISETP.GT.U32.AND.EX P0, PT, R66, RZ, PT, P0 ;  /* 0x000000ff4200720c */ /* 0x000fc40003f04100 */
[----:B------:R-:W-:Y:S02]  /*4740*/  FSEL R33, R33, -INF , !P3 ;  /* 0xff80000021217808 */ /* 0x000fe40005800000 */
[----:B------:R-:W-:Y:S02]  /*4750*/  FSEL R34, R34, -INF , !P1 ;  /* 0xff80000022227808 */ /* 0x000fe40004800000 */
[----:B------:R-:W-:Y:S02]  /*4760*/  FMNMX3 R20, R20, R31, R32, !PT ;  /* 0x0000001f14147276 */ /* 0x000fe40007800020 */
[----:B------:R-:W-:Y:S02]  /*4770*/  FSEL R149, R35, -INF , !P0 ;  /* 0xff80000023957808 */ /* 0x000fe40004000000 */
[----:B------:R-:W-:-:S04]  /*4780*/  FMNMX3 R20, R20, R33, R34, !PT ;  /* 0x0000002114147276 */ /* 0x000fc80007800022 */
[----:B------:R-:W-:-:S05]  /*4790*/  FMNMX R66, R149, R20, !PT ;  /* 0x0000001495427209 */ /* 0x000fca0007800000 */
[----:B------:R-:W1:Y:S02]  /*47a0*/  SHFL.BFLY PT, R20, R66, 0x10, 0x1f ;  /* 0x0e001f0042147f89 */ /* 0x000e6400000e0000 */
[----:B-1----:R-:W-:-:S05]  /*47b0*/  FMNMX3 R20, R66, R20, R133, !PT ;  /* 0x0000001442147276 */ /* 0x002fca0007800085 */
[--C-:B------:R-:W-:Y:S01]  /*47c0*/  FADD R5, R5, -R20.reuse ;  /* 0x8000001405057221 */ /* 0x100fe20000000000 */
[--C-:B------:R-:W-:Y:S01]  /*47d0*/  FADD R4, R4, -R20.reuse ;  /* 0x8000001404047221 */ /* 0x100fe20000000000 */
[--C-:B------:R-:W-:Y:S01]  /*47e0*/  FADD R135, R135, -R20.reuse ;  /* 0x8000001487877221 */ /* 0x100fe20000000000 */
[--C-:B------:R-:W-:Y:S01]  /*47f0*/  FADD R7, R7, -R20.reuse ;  /* 0x8000001407077221 */ /* 0x100fe20000000000 */
[----:B------:R-:W-:Y:S01]  /*4800*/  FMUL R5, R5, 1.4426950216293334961 ;  /* 0x3fb8aa3b05057820 */ /* 0x000fe20000400000 */
[----:B------:R-:W-:Y:S01]  /*4810*/  FMUL R4, R4, 1.4426950216293334961 ;  /* 0x3fb8aa3b04047820 */ /* 0x000fe20000400000 */
[----:B------:R-:W-:Y:S01]  /*4820*/  FMUL R135, R135, 1.4426950216293334961 ;  /* 0x3fb8aa3b87877820 */ /* 0x000fe20000400000 */
[----:B------:R-:W-:Y:S01]  /*4830*/  FMUL R7, R7, 1.4426950216293334961 ;  /* 0x3fb8aa3b07077820 */ /* 0x000fe20000400000 */
[----:B------:R-:W-:Y:S01]  /*4840*/  MUFU.EX2 R148, R5 ;  /* 0x0000000500947308 */ /* 0x000fe20000000800 */
[--C-:B------:R-:W-:Y:S01]  /*4850*/  FADD R6, R6, -R20.reuse ;  /* 0x8000001406067221 */ /* 0x100fe20000000000 */
[--C-:B------:R-:W-:Y:S01]  /*4860*/  FADD R9, R9, -R20.reuse ;  /* 0x8000001409097221 */ /* 0x100fe20000000000 */
[--C-:B------:R-:W-:Y:S01]  /*4870*/  FADD R8, R8, -R20.reuse ;  /* 0x8000001408087221 */ /* 0x100fe20000000000 */
[--C-:B------:R-:W-:Y:S01]  /*4880*/  FADD R11, R11, -R20.reuse ;  /* 0x800000140b0b7221 */ /* 0x100fe20000000000 */
[----:B------:R-:W-:Y:S01]  /*4890*/  FMUL R6, R6, 1.4426950216293334961 ;  /* 0x3fb8aa3b06067820 */ /* 0x000fe20000400000 */
[----:B------:R-:W-:Y:S01]  /*48a0*/  FMUL R9, R9, 1.4426950216293334961 ;  /* 0x3fb8aa3b09097820 */ /* 0x000fe20000400000 */
[----:B------:R-:W-:Y:S01]  /*48b0*/  FMUL R8, R8, 1.4426950216293334961 ;  /* 0x3fb8aa3b08087820 */ /* 0x000fe20000400000 */
[----:B------:R-:W1:Y:S01]  /*48c0*/  MUFU.EX2 R150, R4 ;  /* 0x0000000400967308 */ /* 0x000e620000000800 */
[----:B------:R-:W-:Y:S01]  /*48d0*/  FMUL R11, R11, 1.4426950216293334961 ;  /* 0x3fb8aa3b0b0b7820 */ /* 0x000fe20000400000 */
[--C-:B------:R-:W-:Y:S01]  /*48e0*/  FADD R10, R10, -R20.reuse ;  /* 0x800000140a0a7221 */ /* 0x100fe20000000000 */
[--C-:B------:R-:W-:Y:S01]  /*48f0*/  FADD R13, R13, -R20.reuse ;  /* 0x800000140d0d7221 */ /* 0x100fe20000000000 */
[--C-:B------:R-:W-:Y:S01]  /*4900*/  FADD R12, R12, -R20.reuse ;  /* 0x800000140c0c7221 */ /* 0x100fe20000000000 */
[--C-:B------:R-:W-:Y:S01]  /*4910*/  FADD R15, R15, -R20.reuse ;  /* 0x800000140f0f7221 */ /* 0x100fe20000000000 */
[----:B------:R-:W-:Y:S01]  /*4920*/  FMUL R10, R10, 1.4426950216293334961 ;  /* 0x3fb8aa3b0a0a7820 */ /* 0x000fe20000400000 */
[----:B------:R-:W-:Y:S01]  /*4930*/  FMUL R13, R13, 1.4426950216293334961 ;  /* 0x3fb8aa3b0d0d7820 */ /* 0x000fe20000400000 */
[----:B------:R-:W2:Y:S01]  /*4940*/  MUFU.EX2 R146, R135 ;  /* 0x0000008700927308 */ /* 0x000ea20000000800 */
[----:B------:R-:W-:Y:S01]  /*4950*/  FMUL R12, R12, 1.4426950216293334961 ;  /* 0x3fb8aa3b0c0c7820 */ /* 0x000fe20000400000 */
[----:B------:R-:W-:Y:S01]  /*4960*/  FMUL R15, R15, 1.4426950216293334961 ;  /* 0x3fb8aa3b0f0f7820 */ /* 0x000fe20000400000 */
[--C-:B------:R-:W-:Y:S01]  /*4970*/  FADD R14, R14, -R20.reuse ;  /* 0x800000140e0e7221 */ /* 0x100fe20000000000 */
[--C-:B------:R-:W-:Y:S01]  /*4980*/  FADD R17, R17, -R20.reuse ;  /* 0x8000001411117221 */ /* 0x100fe20000000000 */
[--C-:B------:R-:W-:Y:S01]  /*4990*/  FADD R16, R16, -R20.reuse ;  /* 0x8000001410107221 */ /* 0x100fe20000000000 */
[----:B------:R-:W-:Y:S01]  /*49a0*/  FADD R19, R19, -R20 ;  /* 0x8000001413137221 */ /* 0x000fe20000000000 */
[----:B------:R-:W-:Y:S01]  /*49b0*/  FMUL R14, R14, 1.4426950216293334961 ;  /* 0x3fb8aa3b0e0e7820 */ /* 0x000fe20000400000 */
[----:B------:R-:W3:Y:S01]  /*49c0*/  MUFU.EX2 R165, R7 ;  /* 0x0000000700a57308 */ /* 0x000ee20000000800 */
[----:B-1----:R-:W-:Y:S01]  /*49d0*/  FADD R5, R148, R150 ;  /* 0x0000009694057221 */ /* 0x002fe20000000000 */
[----:B------:R-:W-:Y:S01]  /*49e0*/  FMUL R17, R17, 1.4426950216293334961 ;  /* 0x3fb8aa3b11117820 */ /* 0x000fe20000400000 */
[----:B------:R-:W-:Y:S01]  /*49f0*/  FMUL R16, R16, 1.4426950216293334961 ;  /* 0x3fb8aa3b10107820 */ /* 0x000fe20000400000 */
[----:B------:R-:W-:Y:S01]  /*4a00*/  FMUL R19, R19, 1.4426950216293334961 ;  /* 0x3fb8aa3b13137820 */ /* 0x000fe20000400000 */
[--C-:B------:R-:W-:Y:S01]  /*4a10*/  FADD R18, R18, -R20.reuse ;  /* 0x8000001412127221 */ /* 0x100fe20000000000 */
[--C-:B------:R-:W-:Y:S01]  /*4a20*/  FADD R21, R21, -R20.reuse ;  /* 0x8000001415157221 */ /* 0x100fe20000000000 */
[--C-:B------:R-:W-:Y:S01]  /*4a30*/  FADD R22, R22, -R20.reuse ;  /* 0x8000001416167221 */ /* 0x100fe20000000000 */
[----:B------:R-:W1:Y:S01]  /*4a40*/  MUFU.EX2 R144, R6 ;  /* 0x0000000600907308 */ /* 0x000e620000000800 */
[----:B--2---:R-:W-:Y:S01]  /*4a50*/  FADD R4, R146, R5 ;  /* 0x0000000592047221 */ /* 0x004fe20000000000 */
[----:B------:R-:W-:Y:S01]  /*4a60*/  FMUL R18, R18, 1.4426950216293334961 ;  /* 0x3fb8aa3b12127820 */ /* 0x000fe20000400000 */
[----:B------:R-:W-:Y:S01]  /*4a70*/  FMUL R21, R21, 1.4426950216293334961 ;  /* 0x3fb8aa3b15157820 */ /* 0x000fe20000400000 */
[----:B------:R-:W-:Y:S01]  /*4a80*/  FMUL R22, R22, 1.4426950216293334961 ;  /* 0x3fb8aa3b16167820 */ /* 0x000fe20000400000 */
[--C-:B------:R-:W-:Y:S01]  /*4a90*/  FADD R23, R23, -R20.reuse ;  /* 0x8000001417177221 */ /* 0x100fe20000000000 */
[--C-:B------:R-:W-:Y:S01]  /*4aa0*/  FADD R24, R24, -R20.reuse ;  /* 0x8000001418187221 */ /* 0x100fe20000000000 */
[----:B------:R-:W-:Y:S01]  /*4ab0*/  FADD R25, R25, -R20 ;  /* 0x8000001419197221 */ /* 0x000fe20000000000 */
[----:B------:R-:W2:Y:S01]  /*4ac0*/  MUFU.EX2 R161, R9 ;  /* 0x0000000900a17308 */ /* 0x000ea20000000800 */
[----:B---3--:R-:W-:Y:S01]  /*4ad0*/  FADD R5, R165, R4 ;  /* 0x00000004a5057221 */ /* 0x008fe20000000000 */
[----:B------:R-:W-:Y:S01]  /*4ae0*/  FMUL R23, R23, 1.4426950216293334961 ;  /* 0x3fb8aa3b17177820 */ /* 0x000fe20000400000 */
[----:B------:R-:W-:Y:S01]  /*4af0*/  FMUL R24, R24, 1.4426950216293334961 ;  /* 0x3fb8aa3b18187820 */ /* 0x000fe20000400000 */
[----:B------:R-:W-:Y:S01]  /*4b00*/  FMUL R25, R25, 1.4426950216293334961 ;  /* 0x3fb8aa3b19197820 */ /* 0x000fe20000400000 */
[--C-:B------:R-:W-:Y:S01]  /*4b10*/  FADD R26, R26, -R20.reuse ;  /* 0x800000141a1a7221 */ /* 0x100fe20000000000 */
[--C-:B------:R-:W-:Y:S01]  /*4b20*/  FADD R27, R27, -R20.reuse ;  /* 0x800000141b1b7221 */ /* 0x100fe20000000000 */
[--C-:B------:R-:W-:Y:S01]  /*4b30*/  FADD R28, R28, -R20.reuse ;  /* 0x800000141c1c7221 */ /* 0x100fe20000000000 */
[----:B------:R-:W3:Y:S01]  /*4b40*/  MUFU.EX2 R142, R8 ;  /* 0x00000008008e7308 */ /* 0x000ee20000000800 */
[----:B-1----:R-:W-:Y:S01]  /*4b50*/  FADD R4, R144, R5 ;  /* 0x0000000590047221 */ /* 0x002fe20000000000 */
[----:B------:R-:W-:Y:S01]  /*4b60*/  FMUL R26, R26, 1.4426950216293334961 ;  /* 0x3fb8aa3b1a1a7820 */ /* 0x000fe20000400000 */
[----:B------:R-:W-:Y:S01]  /*4b70*/  FMUL R27, R27, 1.4426950216293334961 ;  /* 0x3fb8aa3b1b1b7820 */ /* 0x000fe20000400000 */
[----:B------:R-:W-:Y:S01]  /*4b80*/  FMUL R28, R28, 1.4426950216293334961 ;  /* 0x3fb8aa3b1c1c7820 */ /* 0x000fe20000400000 */
[--C-:B------:R-:W-:Y:S01]  /*4b90*/  FADD R29, R29, -R20.reuse ;  /* 0x800000141d1d7221 */ /* 0x100fe20000000000 */
[--C-:B------:R-:W-:Y:S01]  /*4ba0*/  FADD R30, R30, -R20.reuse ;  /* 0x800000141e1e7221 */ /* 0x100fe20000000000 */
[----:B------:R-:W-:Y:S01]  /*4bb0*/  FADD R31, R31, -R20 ;  /* 0x800000141f1f7221 */ /* 0x000fe20000000000 */
[----:B------:R-:W1:Y:S01]  /*4bc0*/  MUFU.EX2 R159, R11 ;  /* 0x0000000b009f7308 */ /* 0x000e620000000800 */
[----:B--2---:R-:W-:Y:S01]  /*4bd0*/  FADD R5, R161, R4 ;  /* 0x00000004a1057221 */ /* 0x004fe20000000000 */
[----:B------:R-:W-:Y:S01]  /*4be0*/  FMUL R29, R29, 1.4426950216293334961 ;  /* 0x3fb8aa3b1d1d7820 */ /* 0x000fe20000400000 */
[----:B------:R-:W-:Y:S01]  /*4bf0*/  FMUL R30, R30, 1.4426950216293334961 ;  /* 0x3fb8aa3b1e1e7820 */ /* 0x000fe20000400000 */
[----:B------:R-:W-:Y:S01]  /*4c00*/  SHF.L.U32 R6, R64, 0x1f, RZ ;  /* 0x0000001f40067819 */ /* 0x000fe200000006ff */
[----:B------:R-:W-:Y:S01]  /*4c10*/  FMUL R31, R31, 1.4426950216293334961 ;  /* 0x3fb8aa3b1f1f7820 */ /* 0x000fe20000400000 */
[--C-:B------:R-:W-:Y:S01]  /*4c20*/  FADD R32, R32, -R20.reuse ;  /* 0x8000001420207221 */ /* 0x100fe20000000000 */
[--C-:B------:R-:W-:Y:S01]  /*4c30*/  FADD R33, R33, -R20.reuse ;  /* 0x8000001421217221 */ /* 0x100fe20000000000 */
[----:B------:R-:W2:Y:S01]  /*4c40*/  MUFU.EX2 R140, R10 ;  /* 0x0000000a008c7308 */ /* 0x000ea20000000800 */
[----:B---3--:R-:W-:Y:S01]  /*4c50*/  FADD R4, R142, R5 ;  /* 0x000000058e047221 */ /* 0x008fe20000000000 */
[----:B0-----:R-:W0:Y:S01]  /*4c60*/  SYNCS.PHASECHK.TRANS64.TRYWAIT P0, [UR17], R6 ;  /* 0x00000006ff0075a7 */ /* 0x001e220008001111 */
[----:B------:R-:W-:Y:S01]  /*4c70*/  FMUL R32, R32, 1.4426950216293334961 ;  /* 0x3fb8aa3b20207820 */ /* 0x000fe20000400000 */
[--C-:B------:R-:W-:Y:S01]  /*4c80*/  FADD R34, R34, -R20.reuse ;  /* 0x8000001422227221 */ /* 0x100fe20000000000 */
[----:B------:R-:W-:Y:S01]  /*4c90*/  FMUL R33, R33, 1.4426950216293334961 ;  /* 0x3fb8aa3b21217820 */ /* 0x000fe20000400000 */
[----:B------:R-:W-:-:S02]  /*4ca0*/  FADD R149, R149, -R20 ;  /* 0x8000001495957221 */ /* 0x000fc40000000000 */
[----:B------:R-:W3:Y:S01]  /*4cb0*/  MUFU.EX2 R155, R13 ;  /* 0x0000000d009b7308 */ /* 0x000ee20000000800 */
[----:B-1----:R-:W-:-:S07]  /*4cc0*/  FADD R5, R159, R4 ;  /* 0x000000049f057221 */ /* 0x002fce0000000000 */
[----:B------:R-:W1:Y:S01]  /*4cd0*/  MUFU.EX2 R138, R12 ;  /* 0x0000000c008a7308 */ /* 0x000e620000000800 */
[----:B--2---:R-:W-:-:S07]  /*4ce0*/  FADD R4, R140, R5 ;  /* 0x000000058c047221 */ /* 0x004fce0000000000 */
[----:B------:R-:W2:Y:S01]  /*4cf0*/  MUFU.EX2 R153, R15 ;  /* 0x0000000f00997308 */ /* 0x000ea20000000800 */
[----:B---3--:R-:W-:-:S07]  /*4d00*/  FADD R5, R155, R4 ;  /* 0x000000049b057221 */ /* 0x008fce0000000000 */
[----:B------:R-:W3:Y:S01]  /*4d10*/  MUFU.EX2 R151, R14 ;  /* 0x0000000e00977308 */ /* 0x000ee20000000800 */
[----:B-1----:R-:W-:-:S07]  /*4d20*/  FADD R4, R138, R5 ;  /* 0x000000058a047221 */ /* 0x002fce0000000000 */
[----:B------:R-:W1:Y:S01]  /*4d30*/  MUFU.EX2 R136, R17 ;  /* 0x0000001100887308 */ /* 0x000e620000000800 */
[----:B--2---:R-:W-:-:S07]  /*4d40*/  FADD R4, R153, R4 ;  /* 0x0000000499047221 */ /* 0x004fce0000000000 */
[----:B------:R2:W4:Y:S01]  /*4d50*/  MUFU.EX2 R134, R16 ;  /* 0x0000001000867308 */ /* 0x0005220000000800 */
[----:B---3--:R-:W-:-:S07]  /*4d60*/  FADD R5, R151, R4 ;  /* 0x0000000497057221 */ /* 0x008fce0000000000 */
[----:B------:R-:W3:Y:S01]  /*4d70*/  MUFU.EX2 R147, R19 ;  /* 0x0000001300937308 */ /* 0x000ee20000000800 */
[----:B-1----:R-:W-:Y:S01]  /*4d80*/  FADD R5, R136, R5 ;  /* 0x0000000588057221 */ /* 0x002fe20000000000 */
[----:B--2---:R-:W-:-:S06]  /*4d90*/  IMAD.WIDE R16, R127, 0x2, R92 ;  /* 0x000000027f107825 */ /* 0x004fcc00078e025c */
[----:B------:R-:W1:Y:S01]  /*4da0*/  MUFU.EX2 R126, R18 ;  /* 0x00000012007e7308 */ /* 0x000e620000000800 */
[----:B----4-:R-:W-:-:S07]  /*4db0*/  FADD R4, R134, R5 ;  /* 0x0000000586047221 */ /* 0x010fce0000000000 */
[----:B------:R-:W2:Y:S01]  /*4dc0*/  MUFU.EX2 R145, R21 ;  /* 0x0000001500917308 */ /* 0x000ea20000000800 */
[----:B---3--:R-:W-:-:S07]  /*4dd0*/  FADD R5, R147, R4 ;  /* 0x0000000493057221 */ /* 0x008fce0000000000 */
[----:B------:R-:W3:Y:S01]  /*4de0*/  MUFU.EX2 R124, R22 ;  /* 0x00000016007c7308 */ /* 0x000ee20000000800 */
[----:B-1----:R-:W-:-:S07]  /*4df0*/  FADD R4, R126, R5 ;  /* 0x000000057e047221 */ /* 0x002fce0000000000 */
[----:B------:R1:W4:Y:S01]  /*4e00*/  MUFU.EX2 R143, R23 ;  /* 0x00000017008f7308 */ /* 0x0003220000000800 */
[----:B--2---:R-:W-:-:S07]  /*4e10*/  FADD R5, R145, R4 ;  /* 0x0000000491057221 */ /* 0x004fce0000000000 */
[----:B------:R-:W2:Y:S01]  /*4e20*/  MUFU.EX2 R76, R24 ;  /* 0x00000018004c7308 */ /* 0x000ea20000000800 */
[----:B---3--:R-:W-:Y:S01]  /*4e30*/  FADD R4, R124, R5 ;  /* 0x000000057c047221 */ /* 0x008fe20000000000 */
[----:B-1----:R-:W-:Y:S01]  /*4e40*/  FMUL R23, R34, 1.4426950216293334961 ;  /* 0x3fb8aa3b22177820 */ /* 0x002fe20000400000 */
[----:B------:R-:W-:-:S05]  /*4e50*/  FMUL R34, R149, 1.4426950216293334961 ;  /* 0x3fb8aa3b95227820 */ /* 0x000fca0000400000 */
[----:B------:R-:W1:Y:S01]  /*4e60*/  MUFU.EX2 R141, R25 ;  /* 0x00000019008d7308 */ /* 0x000e620000000800 */
[----:B----4-:R-:W-:-:S07]  /*4e70*/  FADD R5, R143, R4 ;  /* 0x000000048f057221 */ /* 0x010fce0000000000 */
[----:B------:R-:W3:Y:S01]  /*4e80*/  MUFU.EX2 R139, R26 ;  /* 0x0000001a008b7308 */ /* 0x000ee20000000800 */
[----:B--2---:R-:W-:-:S07]  /*4e90*/  FADD R4, R76, R5 ;  /* 0x000000054c047221 */ /* 0x004fce0000000000 */
[----:B------:R2:W4:Y:S01]  /*4ea0*/  MUFU.EX2 R74, R27 ;  /* 0x0000001b004a7308 */ /* 0x0005220000000800 */
[----:B-1----:R-:W-:-:S07]  /*4eb0*/  FADD R4, R141, R4 ;  /* 0x000000048d047221 */ /* 0x002fce0000000000 */
[----:B------:R-:W1:Y:S01]  /*4ec0*/  MUFU.EX2 R70, R28 ;  /* 0x0000001c00467308 */ /* 0x000e620000000800 */
[----:B---3--:R-:W-:Y:S01]  /*4ed0*/  FADD R5, R139, R4 ;  /* 0x000000048b057221 */ /* 0x008fe20000000000 */
[----:B--2---:R-:W-:-:S06]  /*4ee0*/  IMAD.WIDE R26, R127, 0x2, R84 ;  /* 0x000000027f1a7825 */ /* 0x004fcc00078e0254 */
[----:B------:R-:W2:Y:S01]  /*4ef0*/  MUFU.EX2 R137, R29 ;  /* 0x0000001d00897308 */ /* 0x000ea20000000800 */
[----:B----4-:R-:W-:-:S07]  /*4f00*/  FADD R5, R74, R5 ;  /* 0x000000054a057221 */ /* 0x010fce0000000000 */
        /* <DEDUP_REMOVED lines=10> */
[----:B------:R-:W2:Y:S01]  /*4fb0*/  MUFU.EX2 R34, R34 ;  /* 0x0000002200227308 */ /* 0x000ea20000000800 */
[----:B---3--:R-:W-:-:S04]  /*4fc0*/  FADD R4, R64, R5 ;  /* 0x0000000540047221 */ /* 0x008fc80000000000 */
[----:B-1----:R-:W-:-:S04]  /*4fd0*/  FADD R5, R23, R4 ;  /* 0x0000000417057221 */ /* 0x002fc80000000000 */
[----:B--2---:R-:W-:-:S05]  /*4fe0*/  FADD R22, R34, R5 ;  /* 0x0000000522167221 */ /* 0x004fca0000000000 */
[----:B------:R1:W2:Y:S01]  /*4ff0*/  SHFL.BFLY PT, R21, R22, 0x10, 0x1f ;  /* 0x0e001f0016157f89 */ /* 0x0002a200000e0000 */
[----:B0-----:R-:W-:Y:S05]  /*5000*/  @!P0 BRA `(.L_x_15) ;  /* 0x00000018006c8947 */ /* 0x001fea0003800000 */
.L_x_24:
[C---:B------:R-:W-:Y:S01]  /*5010*/  IMAD.WIDE R10, R127.reuse, 0x2, R82 ;  /* 0x000000027f0a7825 */ /* 0x040fe200078e0252 */
[----:B------:R0:W3:Y:S03]  /*5020*/  LDG.E.U16 R66, desc[UR28][R16.64] ;  /* 0x0000001c10427981 */ /* 0x0000e6000c1e1500 */
[C---:B------:R-:W-:Y:S01]  /*5030*/  IMAD.WIDE R4, R127.reuse, 0x2, R60 ;  /* 0x000000027f047825 */ /* 0x040fe200078e023c */
[----:B------:R-:W4:Y:S03]  /*5040*/  LDG.E.U16 R72, desc[UR28][R26.64] ;  /* 0x0000001c1a487981 */ /* 0x000f26000c1e1500 */
[C---:B------:R-:W-:Y:S01]  /*5050*/  IMAD.WIDE R6, R127.reuse, 0x2, R52 ;  /* 0x000000027f067825 */ /* 0x040fe200078e0234 */
[----:B--2---:R5:W2:Y:S03]  /*5060*/  LDG.E.U16 R157, desc[UR28][R10.64] ;  /* 0x0000001c0a9d7981 */ /* 0x004aa6000c1e1500 */
[C---:B------:R-:W-:Y:S01]  /*5070*/  IMAD.WIDE R8, R127.reuse, 0x2, R90 ;  /* 0x000000027f087825 */ /* 0x040fe200078e025a */
[----:B------:R1:W2:Y:S03]  /*5080*/  LDG.E.U16 R102, desc[UR28][R4.64] ;  /* 0x0000001c04667981 */ /* 0x0002a6000c1e1500 */
[C---:B------:R-:W-:Y:S01]  /*5090*/  IMAD.WIDE R12, R127.reuse, 0x2, R58 ;  /* 0x000000027f0c7825 */ /* 0x040fe200078e023a */
[----:B------:R0:W2:Y:S03]  /*50a0*/  LDG.E.U16 R132, desc[UR28][R6.64] ;  /* 0x0000001c06847981 */ /* 0x0000a6000c1e1500 */
[C---:B------:R-:W-:Y:S01]  /*50b0*/  IMAD.WIDE R14, R127.reuse, 0x2, R50 ;  /* 0x000000027f0e7825 */ /* 0x040fe200078e0232 */
[----:B------:R1:W2:Y:S03]  /*50c0*/  LDG.E.U16 R149, desc[UR28][R8.64] ;  /* 0x0000001c08957981 */ /* 0x0002a6000c1e1500 */
[C---:B------:R-:W-:Y:S01]  /*50d0*/  IMAD.WIDE R24, R127.reuse, 0x2, R56 ;  /* 0x000000027f187825 */ /* 0x040fe200078e0238 */
[----:B------:R-:W2:Y:S03]  /*50e0*/  LDG.E.U16 R163, desc[UR28][R12.64] ;  /* 0x0000001c0ca37981 */ /* 0x000ea6000c1e1500 */
[C---:B0-----:R-:W-:Y:S01]  /*50f0*/  IMAD.WIDE R16, R127.reuse, 0x2, R88 ;  /* 0x000000027f107825 */ /* 0x041fe200078e0258 */
[----:B------:R-:W2:Y:S03]  /*5100*/  LDG.E.U16 R152, desc[UR28][R14.64] ;  /* 0x0000001c0e987981 */ /* 0x000ea6000c1e1500 */
[C---:B------:R-:W-:Y:S01]  /*5110*/  IMAD.WIDE R18, R127.reuse, 0x2, R80 ;  /* 0x000000027f127825 */ /* 0x040fe200078e0250 */
[----:B------:R-:W2:Y:S03]  /*5120*/  LDG.E.U16 R154, desc[UR28][R16.64] ;  /* 0x0000001c109a7981 */ /* 0x000ea6000c1e1500 */
[C---:B-----5:R-:W-:Y:S01]  /*5130*/  IMAD.WIDE R10, R127.reuse, 0x2, R48 ;  /* 0x000000027f0a7825 */ /* 0x060fe200078e0230 */
[----:B------:R-:W5:Y:S03]  /*5140*/  LDG.E.U16 R156, desc[UR28][R18.64] ;  /* 0x0000001c129c7981 */ /* 0x000f66000c1e1500 */
[C---:B------:R-:W-:Y:S01]  /*5150*/  IMAD.WIDE R26, R127.reuse, 0x2, R86 ;  /* 0x000000027f1a7825 */ /* 0x040fe200078e0256 */
[----:B------:R-:W5:Y:S03]  /*5160*/  LDG.E.U16 R25, desc[UR28][R24.64] ;  /* 0x0000001c18197981 */ /* 0x000f66000c1e1500 */
[C---:B------:R-:W-:Y:S01]  /*5170*/  IMAD.WIDE R28, R127.reuse, 0x2, R78 ;  /* 0x000000027f1c7825 */ /* 0x040fe200078e024e */
[----:B------:R0:W5:Y:S03]  /*5180*/  LDG.E.U16 R158, desc[UR28][R10.64] ;  /* 0x0000001c0a9e7981 */ /* 0x000166000c1e1500 */
[C---:B------:R-:W-:Y:S01]  /*5190*/  IMAD.WIDE R30, R127.reuse, 0x2, R54 ;  /* 0x000000027f1e7825 */ /* 0x040fe200078e0236 */
[----:B------:R-:W5:Y:S03]  /*51a0*/  LDG.E.U16 R26, desc[UR28][R26.64] ;  /* 0x0000001c1a1a7981 */ /* 0x000f66000c1e1500 */
[----:B------:R-:W-:Y:S01]  /*51b0*/  IMAD.WIDE R32, R127, 0x2, R46 ;  /* 0x000000027f207825 */ /* 0x000fe200078e022e */
[----:B------:R-:W5:Y:S04]  /*51c0*/  LDG.E.U16 R28, desc[UR28][R28.64] ;  /* 0x0000001c1c1c7981 */ /* 0x000f68000c1e1500 */
[----:B------:R-:W5:Y:S04]  /*51d0*/  LDG.E.U16 R30, desc[UR28][R30.64] ;  /* 0x0000001c1e1e7981 */ /* 0x000f68000c1e1500 */
[----:B------:R-:W5:Y:S01]  /*51e0*/  LDG.E.U16 R32, desc[UR28][R32.64] ;  /* 0x0000001c20207981 */ /* 0x000f62000c1e1500 */
[----:B-1----:R-:W-:-:S02]  /*51f0*/  F2FP.F16.F32.PACK_AB R4, R150, R148 ;  /* 0x000000949604723e */ /* 0x002fc400000000ff */
[----:B------:R-:W-:Y:S02]  /*5200*/  F2FP.F16.F32.PACK_AB R5, R165, R146 ;  /* 0x00000092a505723e */ /* 0x000fe400000000ff */
[----:B------:R-:W-:Y:S02]  /*5210*/  F2FP.F16.F32.PACK_AB R6, R161, R144 ;  /* 0x00000090a106723e */ /* 0x000fe400000000ff */
[----:B------:R-:W-:Y:S02]  /*5220*/  F2FP.F16.F32.PACK_AB R7, R159, R142 ;  /* 0x0000008e9f07723e */ /* 0x000fe400000000ff */
[----:B------:R-:W-:Y:S02]  /*5230*/  F2FP.F16.F32.PACK_AB R8, R155, R140 ;  /* 0x0000008c9b08723e */ /* 0x000fe400000000ff */
[----:B------:R-:W-:Y:S02]  /*5240*/  F2FP.F16.F32.PACK_AB R9, R153, R138 ;  /* 0x0000008a9909723e */ /* 0x000fe400000000ff */
[----:B0-----:R-:W-:-:S02]  /*5250*/  F2FP.F16.F32.PACK_AB R10, R136, R151 ;  /* 0x00000097880a723e */ /* 0x001fc400000000ff */
[----:B------:R-:W-:Y:S02]  /*5260*/  F2FP.F16.F32.PACK_AB R11, R147, R134 ;  /* 0x00000086930b723e */ /* 0x000fe400000000ff */
[----:B------:R-:W-:Y:S02]  /*5270*/  F2FP.F16.F32.PACK_AB R12, R145, R126 ;  /* 0x0000007e910c723e */ /* 0x000fe400000000ff */
[----:B------:R-:W-:Y:S02]  /*5280*/  F2FP.F16.F32.PACK_AB R13, R143, R124 ;  /* 0x0000007c8f0d723e */ /* 0x000fe400000000ff */
[----:B------:R-:W-:Y:S02]  /*5290*/  F2FP.F16.F32.PACK_AB R14, R141, R76 ;  /* 0x0000004c8d0e723e */ /* 0x000fe400000000ff */
[----:B------:R-:W-:Y:S02]  /*52a0*/  F2FP.F16.F32.PACK_AB R15, R74, R139 ;  /* 0x0000008b4a0f723e */ /* 0x000fe400000000ff */
[----:B------:R-:W-:-:S02]  /*52b0*/  F2FP.F16.F32.PACK_AB R16, R137, R70 ;  /* 0x000000468910723e */ /* 0x000fc400000000ff */
[----:B------:R-:W-:Y:S02]  /*52c0*/  F2FP.F16.F32.PACK_AB R17, R135, R68 ;  /* 0x000000448711723e */ /* 0x000fe400000000ff */
[----:B------:R-:W-:Y:S02]  /*52d0*/  F2FP.F16.F32.PACK_AB R18, R64, R35 ;  /* 0x000000234012723e */ /* 0x000fe400000000ff */
[----:B------:R-:W-:Y:S01]  /*52e0*/  F2FP.F16.F32.PACK_AB R19, R34, R23 ;  /* 0x000000172213723e */ /* 0x000fe200000000ff */
[----:B------:R-:W-:-:S03]  /*52f0*/  FADD R23, -R20, R133 ;  /* 0x0000008514177221 */ /* 0x000fc60000000100 */
[----:B------:R-:W-:Y:S01]  /*5300*/  STTM.16dp32bit_t0_t15.x16 tmem[UR16+0x20], R4 ;  /* 0x00002004000079ed */ /* 0x000fe20008a00010 */
[----:B------:R-:W-:Y:S01]  /*5310*/  STTM.16dp32bit_t16_t31.x16 tmem[UR16+0x30], R4 ;  /* 0x00003004000079ed */ /* 0x000fe20008a20010 */
[----:B------:R-:W-:-:S06]  /*5320*/  FMUL R23, R23, 1.4426950216293334961 ;  /* 0x3fb8aa3b17177820 */ /* 0x000fcc0000400000 */
[----:B------:R-:W0:Y:S01]  /*5330*/  MUFU.EX2 R23, R23 ;  /* 0x0000001700177308 */ /* 0x000e220000000800 */
[----:B------:R-:W-:Y:S01]  /*5340*/  ULEA UR17, UR33, UR13, 0x3 ;  /* 0x0000000d21117291 */ /* 0x000fe2000f8e18ff */
[----:B------:R-:W-:Y:S01]  /*5350*/  FADD R22, R22, R21 ;  /* 0x0000001516167221 */ /* 0x000fe20000000000 */
[----:B------:R-:W-:Y:S02]  /*5360*/  UMOV UR6, UR7 ;  /* 0x0000000700067c82 */ /* 0x000fe40008000000 */
[----:B------:R-:W-:Y:S01]  /*5370*/  UIADD3 UR17, UPT, UPT, UR17, 0x4000, URZ ;  /* 0x0000400011117890 */ /* 0x000fe2000fffe0ff */
[----:B---3--:R1:W-:Y:S04]  /*5380*/  STS.U16 [R39+UR13+0x3000], R66 ;  /* 0x0030004227007988 */ /* 0x0083e8000800040d */
[----:B----4-:R1:W-:Y:S04]  /*5390*/  STS.U16 [R39+UR13+0x3400], R72 ;  /* 0x0034004827007988 */ /* 0x0103e8000800040d */
[----:B--2---:R1:W-:Y:S04]  /*53a0*/  STS.U16 [R39+UR13+0x3800], R102 ;  /* 0x0038006627007988 */ /* 0x0043e8000800040d */
[----:B------:R1:W-:Y:S04]  /*53b0*/  STS.U16 [R39+UR13+0x3c00], R132 ;  /* 0x003c008427007988 */ /* 0x0003e8000800040d */
[----:B------:R1:W-:Y:S04]  /*53c0*/  STS.U16 [R38+UR13+0x3100], R149 ;  /* 0x0031009526007988 */ /* 0x0003e8000800040d */
[----:B------:R1:W-:Y:S04]  /*53d0*/  STS.U16 [R38+UR13+0x3500], R157 ;  /* 0x0035009d26007988 */ /* 0x0003e8000800040d */
[----:B------:R1:W-:Y:S04]  /*53e0*/  STS.U16 [R38+UR13+0x3900], R163 ;  /* 0x003900a326007988 */ /* 0x0003e8000800040d */
[----:B------:R1:W-:Y:S04]  /*53f0*/  STS.U16 [R38+UR13+0x3d00], R152 ;  /* 0x003d009826007988 */ /* 0x0003e8000800040d */
[----:B------:R1:W-:Y:S04]  /*5400*/  STS.U16 [R36+UR13+0x3200], R154 ;  /* 0x0032009a24007988 */ /* 0x0003e8000800040d */
[----:B-----5:R1:W-:Y:S04]  /*5410*/  STS.U16 [R36+UR13+0x3600], R156 ;  /* 0x0036009c24007988 */ /* 0x0203e8000800040d */
[----:B------:R1:W-:Y:S04]  /*5420*/  STS.U16 [R36+UR13+0x3a00], R25 ;  /* 0x003a001924007988 */ /* 0x0003e8000800040d */
[----:B------:R1:W-:Y:S04]  /*5430*/  STS.U16 [R36+UR13+0x3e00], R158 ;  /* 0x003e009e24007988 */ /* 0x0003e8000800040d */
[----:B------:R1:W-:Y:S04]  /*5440*/  STS.U16 [R37+UR13+0x3300], R26 ;  /* 0x0033001a25007988 */ /* 0x0003e8000800040d */
[----:B------:R1:W-:Y:S04]  /*5450*/  STS.U16 [R37+UR13+0x3700], R28 ;  /* 0x0037001c25007988 */ /* 0x0003e8000800040d */
[----:B------:R1:W-:Y:S04]  /*5460*/  STS.U16 [R37+UR13+0x3b00], R30 ;  /* 0x003b001e25007988 */ /* 0x0003e8000800040d */
[----:B------:R1:W-:Y:S01]  /*5470*/  STS.U16 [R37+UR13+0x3f00], R32 ;  /* 0x003f002025007988 */ /* 0x0003e2000800040d */
[----:B------:R-:W2:Y:S02]  /*5480*/  FENCE.VIEW.ASYNC.T ;  /* 0x00000000000073c6 */ /* 0x000ea40000000200 */
[----:B--2---:R-:W-:Y:S06]  /*5490*/  BAR.SYNC.DEFER_BLOCKING 0x0 ;  /* 0x0000000000007b1d */ /* 0x004fec0000010000 */
[----:B------:R-:W-:Y:S01]  /*54a0*/  LDTM.16dp32bit_t0_t15.x16 R4, tmem[UR16] ;  /* 0x00000010000479ee */ /* 0x000fe20008a00000 */
[----:B------:R-:W0:Y:S01]  /*54b0*/  LDTM.16dp32bit_t16_t31.x16 R4, tmem[UR16+0x10] ;  /* 0x00001010000479ee */ /* 0x000e220008a20000 */
[----:B------:R-:W-:Y:S01]  /*54c0*/  NOP ;  /* 0x0000000000007918 */ /* 0x000fe20000000000 */
[C---:B0-----:R-:W-:Y:S01]  /*54d0*/  FMUL R4, R23.reuse, R4 ;  /* 0x0000000417047220 */ /* 0x041fe20000400000 */
        /* <DEDUP_REMOVED lines=16> */
[----:B------:R1:W-:Y:S01]  /*55e0*/  STTM.16dp32bit_t16_t31.x16 tmem[UR16+0x10], R4 ;  /* 0x00001004000079ed */ /* 0x0003e20008a20010 */
[----:B------:R-:W0:Y:S02]  /*55f0*/  FENCE.VIEW.ASYNC.T ;  /* 0x00000000000073c6 */ /* 0x000e240000000200 */
[----:B0-----:R-:W-:Y:S06]  /*5600*/  BAR.SYNC.DEFER_BLOCKING 0x0 ;  /* 0x0000000000007b1d */ /* 0x001fec0000010000 */
[----:B------:R0:W-:Y:S06]  /*5610*/  MEMBAR.ALL.CTA ;  /* 0x0000000000007992 */ /* 0x0001ec0000008000 */
[----:B0-----:R-:W0:Y:S02]  /*5620*/  FENCE.VIEW.ASYNC.S ;  /* 0x00000000000073c6 */ /* 0x001e240000000000 */
[----:B0-----:R-:W-:Y:S06]  /*5630*/  BAR.SYNC.DEFER_BLOCKING 0x0 ;  /* 0x0000000000007b1d */ /* 0x001fec0000010000 */
[----:B------:R-:W-:Y:S05]  /*5640*/  BRA.U UP3, `(.L_x_16) ;  /* 0x0000000103587547 */ /* 0x000fea000b800000 */
[----:B------:R-:W-:Y:S02]  /*5650*/  UIADD3 UR30, UPT, UPT, UR15, 0x28, URZ ;  /* 0x000000280f1e7890 */ /* 0x000fe4000fffe0ff */
[----:B------:R-:W-:Y:S02]  /*5660*/  UIADD3 UR31, UPT, UPT, UR15, 0x30, URZ ;  /* 0x000000300f1f7890 */ /* 0x000fe4000fffe0ff */
[----:B------:R-:W-:Y:S01]  /*5670*/  UIADD3 UR48, UPT, UPT, UR15, 0x38, URZ ;  /* 0x000000380f307890 */ /* 0x000fe2000fffe0ff */
[----:B------:R-:W-:Y:S01]  /*5680*/  UMOV UR24, 0x0 ;  /* 0x0000000000187882 */ /* 0x000fe20000000000 */
[----:B------:R-:W-:Y:S01]  /*5690*/  UMOV UR25, 0x4080010 ;  /* 0x0408001000197882 */ /* 0x000fe20000000000 */
[----:B------:R-:W-:Y:S01]  /*56a0*/  UMOV UR10, UR23 ;  /* 0x00000017000a7c82 */ /* 0x000fe20008000000 */
[----:B------:R-:W-:Y:S01]  /*56b0*/  UMOV UR11, 0x40004040 ;  /* 0x40004040000b7882 */ /* 0x000fe20000000000 */
[----:B------:R-:W-:Y:S01]  /*56c0*/  UMOV UR44, 0x0 ;  /* 0x00000000002c7882 */ /* 0x000fe20000000000 */
[----:B------:R-:W-:Y:S01]  /*56d0*/  UMOV UR45, 0x4080010 ;  /* 0x04080010002d7882 */ /* 0x000fe20000000000 */
[----:B------:R-:W-:Y:S01]  /*56e0*/  UMOV UR46, 0x0 ;  /* 0x00000000002e7882 */ /* 0x000fe20000000000 */
[----:B------:R-:W-:Y:S01]  /*56f0*/  UMOV UR47, 0x4080010 ;  /* 0x04080010002f7882 */ /* 0x000fe20000000000 */
[----:B------:R-:W-:Y:S01]  /*5700*/  UMOV UR8, UR17 ;  /* 0x0000001100087c82 */ /* 0x000fe20008000000 */
[----:B------:R-:W-:Y:S01]  /*5710*/  UMOV UR9, URZ ;  /* 0x000000ff00097c82 */ /* 0x000fe20008000000 */
[----:B------:R0:W-:Y:S01]  /*5720*/  UTCHMMA tmem[UR19], gdesc[UR10], tmem[UR15], tmem[UR24], idesc[UR25], UPT ;  /* 0x00ff180a130079ea */ /* 0x0001e2000b80000f */
        /* <DEDUP_REMOVED lines=8> */
.L_x_16:
[----:B------:R-:W-:Y:S01]  /*57b0*/  UISETP.GE.U32.AND UP0, UPT, UR26, UR14, UPT ;  /* 0x0000000e1a00728c */ /* 0x000fe2000bf06070 */
[----:B------:R-:W-:Y:S01]  /*57c0*/  FFMA R62, R23, R62, R22 ;  /* 0x0000003e173e7223 */ /* 0x000fe20000000016 */
[----:B------:R-:W-:Y:S01]  /*57d0*/  UIADD3 UR33, UPT, UPT, UR33, 0x1, URZ ;  /* 0x0000000121217890 */ /* 0x000fe2000fffe0ff */
[----:B------:R-:W-:Y:S01]  /*57e0*/  VIADD R127, R127, UR22 ;  /* 0x000000167f7f7c36 */ /* 0x000fe20008000000 */
[----:B------:R-:W-:Y:S01]  /*57f0*/  UISETP.GE.U32.AND.EX UP0, UPT, UR27, URZ, UPT, UP0 ;  /* 0x000000ff1b00728c */ /* 0x000fe2000bf06100 */
[----:B------:R-:W-:Y:S01]  /*5800*/  IMAD.IADD R125, R103, 0x1, R125 ;  /* 0x00000001677d7824 */ /* 0x000fe200078e027d */
[----:B------:R-:W-:Y:S01]  /*5810*/  UISETP.GT.AND UP4, UPT, UR33, 0x1, UPT ;  /* 0x000000012100788c */ /* 0x000fe2000bf84270 */
[----:B------:R-:W-:Y:S01]  /*5820*/  IMAD.U32 R64, RZ, RZ, UR6 ;  /* 0x00000006ff407e24 */ /* 0x000fe2000f8e00ff */
[----:B0-----:R-:W-:Y:S01]  /*5830*/  UMOV UR10, UR26 ;  /* 0x0000001a000a7c82 */ /* 0x001fe20008000000 */
[----:B------:R-:W-:Y:S01]  /*5840*/  IMAD.MOV.U32 R133, RZ, RZ, R20 ;  /* 0x000000ffff857224 */ /* 0x000fe200078e0014 */
[----:B------:R-:W-:-:S02]  /*5850*/  USEL UR7, URZ, 0x1, !UP4 ;  /* 0x00000001ff077887 */ /* 0x000fc4000e000000 */
[----:B------:R-:W-:Y:S02]  /*5860*/  USEL UR33, UR33, URZ, !UP4 ;  /* 0x000000ff21217287 */ /* 0x000fe4000e000000 */
[----:B------:R-:W-:Y:S01]  /*5870*/  ULOP3.LUT UR7, UR6, UR7, URZ, 0x3c, !UPT ;  /* 0x0000000706077292 */ /* 0x000fe2000f8e3cff */
[----:B------:R-:W-:Y:S01]  /*5880*/  UMOV UR11, UR27 ;  /* 0x0000001b000b7c82 */ /* 0x000fe20008000000 */
[----:B------:R-:W-:Y:S10]  /*5890*/  BRA.U !UP0, `(.L_x_17) ;  /* 0xffffffdd084c7547 */ /* 0x000ff4000b83ffff */
.L_x_12:
[----:B------:R-:W-:Y:S01]  /*58a0*/  UISETP.GE.AND UP0, UPT, UR32, 0x1, UPT ;  /* 0x000000012000788c */ /* 0x000fe2000bf06270 */
[----:B-1-3--:R-:W-:Y:S01]  /*58b0*/  LEA R5, R42, UR13, 0x7 ;  /* 0x0000000d2a057c11 */ /* 0x00afe2000f8e38ff */
[C---:B------:R-:W-:Y:S01]  /*58c0*/  FMUL R4, R62.reuse, 8388608 ;  /* 0x4b0000003e047820 */ /* 0x040fe20000400000 */
[C---:B------:R-:W-:Y:S02]  /*58d0*/  FSETP.GEU.AND P2, PT, R62.reuse, 1.175494350822287508e-38, PT ;  /* 0x008000003e00780b */ /* 0x040fe40003f4e000 */
[----:B------:R-:W-:Y:S01]  /*58e0*/  FSETP.GT.AND P1, PT, |R62|, 8.50705917302346158658e+37, PT ;  /* 0x7e8000003e00780b */ /* 0x000fe20003f24200 */
[----:B------:R-:W-:Y:S01]  /*58f0*/  IMAD R44, R44, 0x10, R5 ;  /* 0x000000102c2c7824 */ /* 0x000fe200078e0205 */
[----:B------:R-:W-:Y:S02]  /*5900*/  SHF.R.U32.HI R21, RZ, 0x2, R0 ;  /* 0x00000002ff157819 */ /* 0x000fe40000011600 */
[----:B------:R-:W-:Y:S01]  /*5910*/  FSEL R27, R4, R62, !P2 ;  /* 0x0000003e041b7208 */ /* 0x000fe20005000000 */
[----:B------:R-:W-:Y:S08]  /*5920*/  BRA.U !UP0, `(.L_x_18) ;  /* 0x0000000108107547 */ /* 0x000ff0000b800000 */
[----:B------:R-:W-:-:S06]  /*5930*/  USHF.L.U32 UR6, UR6, 0x1f, URZ ;  /* 0x0000001f06067899 */ /* 0x000fcc00080006ff */
[----:B------:R-:W-:-:S04]  /*5940*/  MOV R4, UR6 ;  /* 0x0000000600047c02 */ /* 0x000fc80008000f00 */
[----:B------:R-:W0:Y:S02]  /*5950*/  SYNCS.PHASECHK.TRANS64.TRYWAIT P0, [UR17], R4 ;  /* 0x00000004ff0075a7 */ /* 0x000e240008001111 */
[----:B0-----:R-:W-:Y:S05]  /*5960*/  @!P0 BRA `(.L_x_19) ;  /* 0x0000001000208947 */ /* 0x001fea0003800000 */
.L_x_18:
[----:B------:R-:W-:Y:S01]  /*5970*/  BAR.SYNC.DEFER_BLOCKING 0x0 ;  /* 0x0000000000007b1d */ /* 0x000fe20000010000 */
[----:B------:R-:W-:Y:S01]  /*5980*/  LOP3.LUT R23, R21, 0x18, RZ, 0xc0, !PT ;  /* 0x0000001815177812 */ /* 0x000fe200078ec0ff */
[----:B------:R-:W-:Y:S01]  /*5990*/  VIADD R21, R27, 0xc0cafb0d ;  /* 0xc0cafb0d1b157836 */ /* 0x000fe20000000000 */
[----:B------:R-:W-:Y:S01]  /*59a0*/  FSETP.GEU.AND P0, PT, |R62|, 1.175494350822287508e-38, PT ;  /* 0x008000003e00780b */ /* 0x000fe20003f0e200 */
[----:B------:R-:W-:Y:S01]  /*59b0*/  IMAD.SHL.U32 R26, R0, 0x10, RZ ;  /* 0x00000010001a7824 */ /* 0x000fe200078e00ff */
[----:B------:R-:W-:Y:S01]  /*59c0*/  LOP3.LUT R45, R23, 0x1f, R0, 0xf8, !PT ;  /* 0x0000001f172d7812 */ /* 0x000fe200078ef800 */
[----:B------:R-:W-:Y:S01]  /*59d0*/  IMAD.MOV.U32 R28, RZ, RZ, 0x3dc6b27f ;  /* 0x3dc6b27fff1c7424 */ /* 0x000fe200078e00ff */
[----:B------:R-:W-:Y:S01]  /*59e0*/  LOP3.LUT R22, R21, 0xff800000, RZ, 0xc0, !PT ;  /* 0xff80000015167812 */ /* 0x000fe200078ec0ff */
[----:B------:R-:W-:Y:S01]  /*59f0*/  @P1 FMUL R62, R62, 0.25 ;  /* 0x3e8000003e3e1820 */ /* 0x000fe20000400000 */
[----:B------:R-:W-:Y:S01]  /*5a00*/  LOP3.LUT R24, R26, 0x30, RZ, 0xc0, !PT ;  /* 0x000000301a187812 */ /* 0x000fe200078ec0ff */
[----:B------:R-:W-:Y:S01]  /*5a10*/  IMAD.SHL.U32 R25, R45, 0x8, RZ ;  /* 0x000000082d197824 */ /* 0x000fe200078e00ff */
[----:B------:R-:W-:Y:S01]  /*5a20*/  LEA R44, R3, R44, 0x3 ;  /* 0x0000002c032c7211 */ /* 0x000fe200078e18ff */
[----:B------:R-:W-:Y:S01]  /*5a30*/  IMAD.IADD R23, R27, 0x1, -R22 ;  /* 0x000000011b177824 */ /* 0x000fe200078e0a16 */
[----:B------:R-:W0:Y:S01]  /*5a40*/  LDC R38, c[0x0][0x3e8] ;  /* 0x0000fa00ff267b82 */ /* 0x000e220000000800 */
[----:B------:R-:W1:Y:S01]  /*5a50*/  LDCU.64 UR4, c[0x0][0x3e0] ;  /* 0x00007c00ff0477ac */ /* 0x000e620008000a00 */
[----:B------:R-:W-:Y:S01]  /*5a60*/  LOP3.LUT R25, R25, 0xc0, RZ, 0xc0, !PT ;  /* 0x000000c019197812 */ /* 0x000fe200078ec0ff */
[----:B------:R-:W-:Y:S01]  /*5a70*/  FADD R23, R23, -1 ;  /* 0xbf80000017177421 */ /* 0x000fe20000000000 */
[----:B------:R-:W-:Y:S01]  /*5a80*/  @!P0 FMUL R62, R62, 16777216 ;  /* 0x4b8000003e3e8820 */ /* 0x000fe20000400000 */
[----:B------:R-:W-:-:S02]  /*5a90*/  FSEL R21, RZ, -23, P2 ;  /* 0xc1b80000ff157808 */ /* 0x000fc40001000000 */
[----:B------:R-:W-:Y:S01]  /*5aa0*/  IADD3 R46, PT, PT, R25, UR13, R24 ;  /* 0x0000000d192e7c10 */ /* 0x000fe2000fffe018 */
[C---:B------:R-:W-:Y:S01]  /*5ab0*/  FFMA.FTZ R24, R23.reuse, R28, -0.16845393180847167969 ;  /* 0xbe2c7f3017187423 */ /* 0x040fe2000001001c */
[----:B------:R-:W2:Y:S01]  /*5ac0*/  MUFU.RCP R3, R62 ;  /* 0x0000003e00037308 */ /* 0x000ea20000001000 */
[----:B------:R-:W3:Y:S01]  /*5ad0*/  LDC.64 R42, c[0x0][0x398] ;  /* 0x0000e600ff2a7b82 */ /* 0x000ee20000000a00 */
[----:B------:R-:W-:Y:S01]  /*5ae0*/  I2FP.F32.S32 R22, R22 ;  /* 0x0000001600167245 */ /* 0x000fe20000201400 */
[----:B------:R-:W-:Y:S01]  /*5af0*/  FFMA.FTZ R24, R23, R24, 0.1716887056827545166 ;  /* 0x3e2fcf2a17187423 */ /* 0x000fe20000010018 */
[----:B------:R-:W-:Y:S02]  /*5b00*/  LOP3.LUT R36, R26, 0x7f0, RZ, 0xc0, !PT ;  /* 0x000007f01a247812 */ /* 0x000fe400078ec0ff */
[----:B------:R-:W-:Y:S01]  /*5b10*/  SHF.L.U32 R45, R45, 0x4, RZ ;  /* 0x000000042d2d7819 */ /* 0x000fe200000006ff */
[C---:B------:R-:W-:Y:S01]  /*5b20*/  FFMA.FTZ R24, R23.reuse, R24, -0.17900948226451873779 ;  /* 0xbe374e4317187423 */ /* 0x040fe20000010018 */
[----:B------:R-:W-:Y:S01]  /*5b30*/  FFMA.FTZ R21, R22, 1.1920928955078125e-07, R21 ;  /* 0x3400000016157823 */ /* 0x000fe20000010015 */
[----:B------:R-:W4:Y:S02]  /*5b40*/  @!P6 SYNCS.CCTL.IV [UR13+0x4000] ;  /* 0x00400000ff00e9b1 */ /* 0x000f24000800000d */
[----:B----4-:R-:W-:Y:S01]  /*5b50*/  BAR.SYNC.DEFER_BLOCKING 0x0 ;  /* 0x0000000000007b1d */ /* 0x010fe20000010000 */
[----:B------:R-:W-:Y:S01]  /*5b60*/  FFMA.FTZ R24, R23, R24, 0.20512372255325317383 ;  /* 0x3e520bf417187423 */ /* 0x000fe20000010018 */
[----:B-1----:R-:W-:Y:S01]  /*5b70*/  UIMAD UR4, UR12, UR4, URZ ;  /* 0x000000040c0472a4 */ /* 0x002fe2000f8e02ff */
[----:B------:R-:W-:-:S02]  /*5b80*/  LOP3.LUT R45, R45, 0xf0, RZ, 0xc0, !PT ;  /* 0x000000f02d2d7812 */ /* 0x000fc400078ec0ff */
[C---:B------:R-:W-:Y:S01]  /*5b90*/  FFMA.FTZ R24, R23.reuse, R24, -0.24046532809734344482 ;  /* 0xbe763c8b17187423 */ /* 0x040fe20000010018 */
[----:B------:R-:W-:Y:S01]  /*5ba0*/  LDTM.16dp32bit_t0_t15.x16 R4, tmem[UR16] ;  /* 0x00000010000479ee */ /* 0x000fe20008a00000 */
[----:B------:R-:W1:Y:S02]  /*5bb0*/  LDTM.16dp32bit_t16_t31.x16 R4, tmem[UR16+0x10] ;  /* 0x00001010000479ee */ /* 0x000e640008a20000 */
[----:B------:R-:W-:-:S04]  /*5bc0*/  FFMA.FTZ R24, R23, R24, 0.28857114911079406738 ;  /* 0x3e93bf9917187423 */ /* 0x000fc80000010018 */
[----:B------:R-:W-:-:S04]  /*5bd0*/  FFMA.FTZ R24, R23, R24, -0.36067417263984680176 ;  /* 0xbeb8aa4917187423 */ /* 0x000fc80000010018 */
[----:B------:R-:W-:-:S04]  /*5be0*/  FFMA.FTZ R24, R23, R24, 0.48089820146560668945 ;  /* 0x3ef6384a17187423 */ /* 0x000fc80000010018 */
[C---:B------:R-:W-:Y:S01]  /*5bf0*/  FFMA.FTZ R24, R23.reuse, R24, -0.72134751081466674805 ;  /* 0xbf38aa3b17187423 */ /* 0x040fe20000010018 */
[----:B------:R-:W4:Y:S03]  /*5c00*/  @!P6 SYNCS.CCTL.IV [UR13+0x4008] ;  /* 0x00400800ff00e9b1 */ /* 0x000f26000800000d */
[----:B------:R-:W-:Y:S01]  /*5c10*/  FMUL R24, R23, R24 ;  /* 0x0000001817187220 */ /* 0x000fe20000400000 */
[----:B------:R-:W-:-:S03]  /*5c20*/  NOP ;  /* 0x0000000000007918 */ /* 0x000fc60000000000 */
[----:B------:R-:W-:Y:S01]  /*5c30*/  FMUL R24, R23, R24 ;  /* 0x0000001817187220 */ /* 0x000fe20000400000 */
[----:B-1----:R-:W-:Y:S01]  /*5c40*/  @P1 FMUL R6, R6, 0.25 ;  /* 0x3e80000006061820 */ /* 0x002fe20000400000 */
[----:B------:R-:W-:Y:S01]  /*5c50*/  @P1 FMUL R7, R7, 0.25 ;  /* 0x3e80000007071820 */ /* 0x000fe20000400000 */
[----:B------:R-:W-:Y:S01]  /*5c60*/  @P1 FMUL R10, R10, 0.25 ;  /* 0x3e8000000a0a1820 */ /* 0x000fe20000400000 */
[----:B------:R-:W-:Y:S01]  /*5c70*/  @P1 FMUL R9, R9, 0.25 ;  /* 0x3e80000009091820 */ /* 0x000fe20000400000 */
[----:B------:R-:W-:Y:S01]  /*5c80*/  @P1 FMUL R11, R11, 0.25 ;  /* 0x3e8000000b0b1820 */ /* 0x000fe20000400000 */
[----:B------:R-:W-:Y:S01]  /*5c90*/  @!P0 FMUL R6, R6, 16777216 ;  /* 0x4b80000006068820 */ /* 0x000fe20000400000 */
[----:B------:R-:W-:Y:S01]  /*5ca0*/  @!P0 FMUL R7, R7, 16777216 ;  /* 0x4b80000007078820 */ /* 0x000fe20000400000 */
[----:B------:R-:W-:Y:S01]  /*5cb0*/  @P1 FMUL R14, R14, 0.25 ;  /* 0x3e8000000e0e1820 */ /* 0x000fe20000400000 */
[----:B------:R-:W-:Y:S01]  /*5cc0*/  @!P0 FMUL R10, R10, 16777216 ;  /* 0x4b8000000a0a8820 */ /* 0x000fe20000400000 */
[----:B------:R-:W-:Y:S01]  /*5cd0*/  @P1 FMUL R5, R5, 0.25 ;  /* 0x3e80000005051820 */ /* 0x000fe20000400000 */
[----:B------:R-:W-:Y:S01]  /*5ce0*/  @P1 FMUL R15, R15, 0.25 ;  /* 0x3e8000000f0f1820 */ /* 0x000fe20000400000 */
[----:B------:R-:W-:Y:S01]  /*5cf0*/  @!P0 FMUL R9, R9, 16777216 ;  /* 0x4b80000009098820 */ /* 0x000fe20000400000 */
[----:B------:R-:W-:Y:S01]  /*5d00*/  @!P0 FMUL R11, R11, 16777216 ;  /* 0x4b8000000b0b8820 */ /* 0x000fe20000400000 */
[----:B------:R-:W-:Y:S01]  /*5d10*/  @P1 FMUL R8, R8, 0.25 ;  /* 0x3e80000008081820 */ /* 0x000fe20000400000 */
[----:B------:R-:W-:Y:S01]  /*5d20*/  @P1 FMUL R18, R18, 0.25 ;  /* 0x3e80000012121820 */ /* 0x000fe20000400000 */
[----:B--2---:R-:W-:Y:S01]  /*5d30*/  FMUL R25, R3, R6 ;  /* 0x0000000603197220 */ /* 0x004fe20000400000 */
[----:B------:R-:W-:Y:S01]  /*5d40*/  @P1 FMUL R4, R4, 0.25 ;  /* 0x3e80000004041820 */ /* 0x000fe20000400000 */
[----:B------:R-:W-:Y:S01]  /*5d50*/  @P1 FMUL R12, R12, 0.25 ;  /* 0x3e8000000c0c1820 */ /* 0x000fe20000400000 */
[----:B------:R-:W-:Y:S01]  /*5d60*/  @P1 FMUL R13, R13, 0.25 ;  /* 0x3e8000000d0d1820 */ /* 0x000fe20000400000 */
[----:B------:R-:W-:Y:S01]  /*5d70*/  @P1 FMUL R16, R16, 0.25 ;  /* 0x3e80000010101820 */ /* 0x000fe20000400000 */
[----:B------:R-:W-:Y:S01]  /*5d80*/  @P1 FMUL R17, R17, 0.25 ;  /* 0x3e80000011111820 */ /* 0x000fe20000400000 */
[----:B------:R-:W-:Y:S01]  /*5d90*/  @P1 FMUL R19, R19, 0.25 ;  /* 0x3e80000013131820 */ /* 0x000fe20000400000 */
[C---:B------:R-:W-:Y:S01]  /*5da0*/  FMUL R6, R3.reuse, R7 ;  /* 0x0000000703067220 */ /* 0x040fe20000400000 */
[----:B------:R-:W-:Y:S01]  /*5db0*/  @!P0 FMUL R14, R14, 16777216 ;  /* 0x4b8000000e0e8820 */ /* 0x000fe20000400000 */
[----:B------:R-:W-:Y:S01]  /*5dc0*/  FMUL R7, R3, R10 ;  /* 0x0000000a03077220 */ /* 0x000fe20000400000 */
[----:B------:R-:W-:Y:S01]  /*5dd0*/  @!P0 FMUL R5, R5, 16777216 ;  /* 0x4b80000005058820 */ /* 0x000fe20000400000 */
[----:B------:R-:W-:Y:S01]  /*5de0*/  @!P0 FMUL R15, R15, 16777216 ;  /* 0x4b8000000f0f8820 */ /* 0x000fe20000400000 */
[C---:B------:R-:W-:Y:S01]  /*5df0*/  FMUL R9, R3.reuse, R9 ;  /* 0x0000000903097220 */ /* 0x040fe20000400000 */
[----:B------:R-:W-:Y:S01]  /*5e00*/  FMUL R10, R3, R11 ;  /* 0x0000000b030a7220 */ /* 0x000fe20000400000 */
[----:B------:R-:W-:Y:S01]  /*5e10*/  @!P0 FMUL R8, R8, 16777216 ;  /* 0x4b80000008088820 */ /* 0x000fe20000400000 */
[----:B------:R-:W-:Y:S01]  /*5e20*/  @!P0 FMUL R18, R18, 16777216 ;  /* 0x4b80000012128820 */ /* 0x000fe20000400000 */
[----:B------:R-:W-:Y:S01]  /*5e30*/  @!P0 FMUL R4, R4, 16777216 ;  /* 0x4b80000004048820 */ /* 0x000fe20000400000 */
[----:B------:R-:W-:Y:S01]  /*5e40*/  @!P0 FMUL R12, R12, 16777216 ;  /* 0x4b8000000c0c8820 */ /* 0x000fe20000400000 */
[----:B------:R-:W-:Y:S01]  /*5e50*/  @!P0 FMUL R13, R13, 16777216 ;  /* 0x4b8000000d0d8820 */ /* 0x000fe20000400000 */
[----:B------:R-:W-:Y:S01]  /*5e60*/  @!P0 FMUL R16, R16, 16777216 ;  /* 0x4b80000010108820 */ /* 0x000fe20000400000 */
[----:B------:R-:W-:Y:S01]  /*5e70*/  @!P0 FMUL R17, R17, 16777216 ;  /* 0x4b80000011118820 */ /* 0x000fe20000400000 */
[----:B------:R-:W-:Y:S01]  /*5e80*/  @!P0 FMUL R19, R19, 16777216 ;  /* 0x4b80000013138820 */ /* 0x000fe20000400000 */
[C---:B------:R-:W-:Y:S01]  /*5e90*/  FMUL R11, R3.reuse, R14 ;  /* 0x0000000e030b7220 */ /* 0x040fe20000400000 */
[C---:B------:R-:W-:Y:S01]  /*5ea0*/  FMUL R5, R3.reuse, R5 ;  /* 0x0000000503057220 */ /* 0x040fe20000400000 */
[C---:B------:R-:W-:Y:S01]  /*5eb0*/  FMUL R14, R3.reuse, R15 ;  /* 0x0000000f030e7220 */ /* 0x040fe20000400000 */
[C---:B------:R-:W-:Y:S01]  /*5ec0*/  FMUL R8, R3.reuse, R8 ;  /* 0x0000000803087220 */ /* 0x040fe20000400000 */
[C---:B------:R-:W-:Y:S01]  /*5ed0*/  FMUL R15, R3.reuse, R18 ;  /* 0x00000012030f7220 */ /* 0x040fe20000400000 */
[----:B------:R-:W-:Y:S01]  /*5ee0*/  F2FP.F16.F32.PACK_AB R29, R10, R9 ;  /* 0x000000090a1d723e */ /* 0x000fe200000000ff */
[C---:B------:R-:W-:Y:S01]  /*5ef0*/  FMUL R4, R3.reuse, R4 ;  /* 0x0000000403047220 */ /* 0x040fe20000400000 */
[C---:B------:R-:W-:Y:S01]  /*5f00*/  FMUL R12, R3.reuse, R12 ;  /* 0x0000000c030c7220 */ /* 0x040fe20000400000 */
[C---:B------:R-:W-:Y:S01]  /*5f10*/  FMUL R13, R3.reuse, R13 ;  /* 0x0000000d030d7220 */ /* 0x040fe20000400000 */
[C---:B------:R-:W-:Y:S01]  /*5f20*/  FMUL R16, R3.reuse, R16 ;  /* 0x0000001003107220 */ /* 0x040fe20000400000 */
[C---:B------:R-:W-:Y:S01]  /*5f30*/  FMUL R17, R3.reuse, R17 ;  /* 0x0000001103117220 */ /* 0x040fe20000400000 */
[----:B------:R-:W-:Y:S01]  /*5f40*/  FMUL R18, R3, R19 ;  /* 0x0000001303127220 */ /* 0x000fe20000400000 */
[----:B------:R-:W-:Y:S01]  /*5f50*/  SHF.R.U32.HI R9, RZ, 0x6, R0 ;  /* 0x00000006ff097819 */ /* 0x000fe20000011600 */
[----:B------:R-:W-:Y:S01]  /*5f60*/  IMAD R3, R2, UR5, RZ ;  /* 0x0000000502037c24 */ /* 0x000fe2000f8e02ff */
[----:B------:R-:W-:Y:S01]  /*5f70*/  ISETP.GE.U32.AND P0, PT, R27, 0x7f800000, PT ;  /* 0x7f8000001b00780c */ /* 0x000fe20003f06070 */
[----:B------:R-:W-:Y:S01]  /*5f80*/  FFMA.FTZ R24, R23, 1.4426950216293334961, R24 ;  /* 0x3fb8aa3b17187823 */ /* 0x000fe20000010018 */
[----:B------:R-:W-:Y:S01]  /*5f90*/  F2FP.F16.F32.PACK_AB R28, R6, R5 ;  /* 0x00000005061c723e */ /* 0x000fe200000000ff */
[----:B------:R-:W-:Y:S01]  /*5fa0*/  USHF.L.U32 UR5, UR4, 0x1, URZ ;  /* 0x0000000104057899 */ /* 0x000fe200080006ff */
[----:B------:R-:W-:Y:S01]  /*5fb0*/  F2FP.F16.F32.PACK_AB R5, R7, R8 ;  /* 0x000000080705723e */ /* 0x000fe200000000ff */
[----:B------:R-:W-:Y:S01]  /*5fc0*/  FADD R21, R21, R24 ;  /* 0x0000001815157221 */ /* 0x000fe20000000000 */
[----:B------:R-:W-:-:S02]  /*5fd0*/  SGXT.U32 R9, R9, 0x1 ;  /* 0x000000010909781a */ /* 0x000fc40000000000 */
[----:B------:R-:W-:Y:S02]  /*5fe0*/  F2FP.F16.F32.PACK_AB R4, R25, R4 ;  /* 0x000000041904723e */ /* 0x000fe400000000ff */
[----:B------:R-:W-:Y:S01]  /*5ff0*/  F2FP.F16.F32.PACK_AB R6, R11, R12 ;  /* 0x0000000c0b06723e */ /* 0x000fe200000000ff */
[----:B0-----:R-:W-:Y:S01]  /*6000*/  IMAD R9, R9, R38, RZ ;  /* 0x0000002609097224 */ /* 0x001fe200078e02ff */
[----:B------:R-:W-:Y:S01]  /*6010*/  F2FP.F16.F32.PACK_AB R30, R14, R13 ;  /* 0x0000000d0e1e723e */ /* 0x000fe200000000ff */
[----:B------:R-:W-:Y:S01]  /*6020*/  @P0 IMAD.MOV.U32 R8, RZ, RZ, 0x7f800000 ;  /* 0x7f800000ff080424 */ /* 0x000fe200078e00ff */
[----:B------:R-:W-:Y:S01]  /*6030*/  F2FP.F16.F32.PACK_AB R7, R15, R16 ;  /* 0x000000100f07723e */ /* 0x000fe200000000ff */
[----:B------:R-:W-:Y:S01]  /*6040*/  IMAD R10, R38, 0x2, R9 ;  /* 0x00000002260a7824 */ /* 0x000fe200078e0209 */
[----:B------:R-:W-:Y:S01]  /*6050*/  F2FP.F16.F32.PACK_AB R31, R18, R17 ;  /* 0x00000011121f723e */ /* 0x000fe200000000ff */
[----:B------:R-:W-:Y:S01]  /*6060*/  @P0 FFMA.FTZ R21, R27, R8, +INF ;  /* 0x7f8000001b150423 */ /* 0x000fe20000010008 */
[----:B------:R-:W-:Y:S01]  /*6070*/  IMAD.HI R8, R3, 0x2, RZ ;  /* 0x0000000203087827 */ /* 0x000fe200078e02ff */
[----:B----4-:R0:W-:Y:S01]  /*6080*/  STS.128 [R44], R4 ;  /* 0x000000042c007388 */ /* 0x0101e20000000c00 */
[----:B------:R-:W-:-:S02]  /*6090*/  FSETP.NEU.AND P1, PT, R27, RZ, PT ;  /* 0x000000ff1b00720b */ /* 0x000fc40003f2d000 */
[C---:B------:R-:W-:Y:S01]  /*60a0*/  IMAD R11, R38.reuse, 0x2, R10 ;  /* 0x00000002260b7824 */ /* 0x040fe200078e020a */
[----:B------:R1:W-:Y:S01]  /*60b0*/  STS.128 [R44+0x400], R28 ;  /* 0x0004001c2c007388 */ /* 0x0003e20000000c00 */
[----:B------:R-:W-:Y:S02]  /*60c0*/  FSEL R21, R21, -INF , P1 ;  /* 0xff80000015157808 */ /* 0x000fe40000800000 */
[----:B------:R-:W-:Y:S01]  /*60d0*/  IMAD R19, R38, 0x2, R11 ;  /* 0x0000000226137824 */ /* 0x000fe200078e020b */
[----:B------:R-:W-:-:S04]  /*60e0*/  LOP3.LUT R0, R0, 0x7f, RZ, 0xc0, !PT ;  /* 0x0000007f00007812 */ /* 0x000fc800078ec0ff */
[C---:B------:R-:W-:Y:S01]  /*60f0*/  LEA R23, R38.reuse, R19, 0x1 ;  /* 0x0000001326177211 */ /* 0x040fe200078e08ff */
[----:B0-----:R-:W-:Y:S02]  /*6100*/  IMAD.SHL.U32 R5, R3, 0x2, RZ ;  /* 0x0000000203057824 */ /* 0x001fe400078e00ff */
[----:B------:R-:W-:Y:S01]  /*6110*/  FFMA R3, R21, 0.69314718246459960938, R20 ;  /* 0x3f31721815037823 */ /* 0x000fe20000000014 */
[----:B------:R-:W-:Y:S01]  /*6120*/  BAR.SYNC.DEFER_BLOCKING 0x0 ;  /* 0x0000000000007b1d */ /* 0x000fe20000010000 */
[----:B------:R-:W-:Y:S01]  /*6130*/  IMAD R25, R38, 0x2, R23 ;  /* 0x0000000226197824 */ /* 0x000fe200078e0217 */
[----:B---3--:R-:W-:Y:S01]  /*6140*/  IADD3 R42, P0, P2, R5, UR5, R42 ;  /* 0x00000005052a7c10 */ /* 0x008fe2000fa1e02a */
[----:B------:R-:W-:-:S03]  /*6150*/  UIMAD.WIDE UR4, UR4, 0x2, URZ ;  /* 0x00000002040478a5 */ /* 0x000fc6000f8e02ff */
[----:B------:R-:W-:-:S03]  /*6160*/  LEA R14, P1, R10, R42, 0x1 ;  /* 0x0000002a0a0e7211 */ /* 0x000fc600078208ff */
[----:B-1----:R-:W-:Y:S01]  /*6170*/  IADD3.X R44, PT, PT, R8, UR5, R43, P0, P2 ;  /* 0x00000005082c7c10 */ /* 0x002fe200087e442b */
[C---:B------:R-:W-:Y:S01]  /*6180*/  IMAD R8, R38.reuse, 0x2, R25 ;  /* 0x0000000226087824 */ /* 0x040fe200078e0219 */
[-C--:B------:R-:W-:Y:S02]  /*6190*/  LEA R12, P0, R9, R42.reuse, 0x1 ;  /* 0x0000002a090c7211 */ /* 0x080fe400078008ff */
[----:B------:R-:W-:Y:S01]  /*61a0*/  LEA R18, P2, R19, R42, 0x1 ;  /* 0x0000002a13127211 */ /* 0x000fe200078408ff */
[C---:B------:R-:W-:Y:S01]  /*61b0*/  IMAD R27, R38.reuse, 0x2, R8 ;  /* 0x00000002261b7824 */ /* 0x040fe200078e0208 */
[----:B------:R-:W-:Y:S01]  /*61c0*/  LEA.HI.X.SX32 R13, R9, R44, 0x1, P0 ;  /* 0x0000002c090d7211 */ /* 0x000fe200000f0eff */
[----:B------:R-:W0:Y:S01]  /*61d0*/  LDCU UR4, c[0x0][0x3ec] ;  /* 0x00007d80ff0477ac */ /* 0x000e220008000800 */
[----:B------:R-:W-:Y:S01]  /*61e0*/  LEA R16, P0, R11, R42, 0x1 ;  /* 0x0000002a0b107211 */ /* 0x000fe200078008ff */
[----:B------:R-:W-:Y:S01]  /*61f0*/  IMAD R29, R38, 0x2, R27 ;  /* 0x00000002261d7824 */ /* 0x000fe200078e021b */
[----:B------:R-:W-:-:S02]  /*6200*/  LEA.HI.X.SX32 R15, R10, R44, 0x1, P1 ;  /* 0x0000002c0a0f7211 */ /* 0x000fc400008f0eff */
[----:B------:R-:W-:Y:S01]  /*6210*/  LEA.HI.X.SX32 R17, R11, R44, 0x1, P0 ;  /* 0x0000002c0b117211 */ /* 0x000fe200000f0eff */
[----:B------:R-:W-:Y:S01]  /*6220*/  IMAD R31, R38, 0x2, R29 ;  /* 0x00000002261f7824 */ /* 0x000fe200078e021d */
[----:B------:R-:W1:Y:S01]  /*6230*/  LDS.128 R4, [R36+UR13] ;  /* 0x0000000d24047984 */ /* 0x000e620008000c00 */
[----:B------:R-:W-:Y:S02]  /*6240*/  LEA R20, P0, R23, R42, 0x1 ;  /* 0x0000002a17147211 */ /* 0x000fe400078008ff */
[----:B------:R-:W-:Y:S02]  /*6250*/  LEA.HI.X.SX32 R19, R19, R44, 0x1, P2 ;  /* 0x0000002c13137211 */ /* 0x000fe400010f0eff */
[-C--:B------:R-:W-:Y:S02]  /*6260*/  LEA R22, P1, R25, R42.reuse, 0x1 ;  /* 0x0000002a19167211 */ /* 0x080fe400078208ff */
[----:B------:R-:W-:Y:S02]  /*6270*/  LEA R24, P2, R8, R42, 0x1 ;  /* 0x0000002a08187211 */ /* 0x000fe400078408ff */
[----:B------:R-:W-:-:S02]  /*6280*/  LEA.HI.X.SX32 R21, R23, R44, 0x1, P0 ;  /* 0x0000002c17157211 */ /* 0x000fc400000f0eff */
[-C--:B------:R-:W-:Y:S01]  /*6290*/  LEA.HI.X.SX32 R23, R25, R44.reuse, 0x1, P1 ;  /* 0x0000002c19177211 */ /* 0x080fe200008f0eff */
[----:B0-----:R-:W-:Y:S01]  /*62a0*/  UIMAD UR4, UR12, UR4, URZ ;  /* 0x000000040c0472a4 */ /* 0x001fe2000f8e02ff */
[----:B------:R-:W-:Y:S02]  /*62b0*/  LEA.HI.X.SX32 R25, R8, R44, 0x1, P2 ;  /* 0x0000002c08197211 */ /* 0x000fe400010f0eff */
[----:B------:R0:W2:Y:S01]  /*62c0*/  LDS.128 R8, [R36+UR13+0x800] ;  /* 0x0008000d24087984 */ /* 0x0000a20008000c00 */
[C---:B------:R-:W-:Y:S01]  /*62d0*/  LEA R33, R38.reuse, R31, 0x1 ;  /* 0x0000001f26217211 */ /* 0x040fe200078e08ff */
[----:B------:R-:W-:Y:S01]  /*62e0*/  USHF.L.U32 UR6, UR4, 0x2, URZ ;  /* 0x0000000204067899 */ /* 0x000fe200080006ff */
[-C--:B------:R-:W-:Y:S01]  /*62f0*/  LEA R26, P0, R27, R42.reuse, 0x1 ;  /* 0x0000002a1b1a7211 */ /* 0x080fe200078008ff */
[----:B------:R-:W-:Y:S01]  /*6300*/  UIMAD.WIDE UR4, UR4, 0x4, URZ ;  /* 0x00000004040478a5 */ /* 0x000fe2000f8e02ff */
[----:B------:R-:W-:Y:S01]  /*6310*/  LEA R28, P1, R29, R42, 0x1 ;  /* 0x0000002a1d1c7211 */ /* 0x000fe200078208ff */
[----:B------:R-:W-:Y:S01]  /*6320*/  IMAD R35, R38, 0x2, R33 ;  /* 0x0000000226237824 */ /* 0x000fe200078e0221 */
[----:B------:R-:W-:-:S02]  /*6330*/  LEA.HI.X.SX32 R27, R27, R44, 0x1, P0 ;  /* 0x0000002c1b1b7211 */ /* 0x000fc400000f0eff */
[----:B------:R-:W-:Y:S01]  /*6340*/  LEA.HI.X.SX32 R29, R29, R44, 0x1, P1 ;  /* 0x0000002c1d1d7211 */ /* 0x000fe200008f0eff */
[C---:B------:R-:W-:Y:S01]  /*6350*/  IMAD R37, R38.reuse, 0x2, R35 ;  /* 0x0000000226257824 */ /* 0x040fe200078e0223 */
[-C--:B------:R-:W-:Y:S02]  /*6360*/  LEA R30, P0, R31, R42.reuse, 0x1 ;  /* 0x0000002a1f1e7211 */ /* 0x080fe400078008ff */
[-C--:B------:R-:W-:Y:S01]  /*6370*/  LEA R32, P1, R33, R42.reuse, 0x1 ;  /* 0x0000002a21207211 */ /* 0x080fe200078208ff */
[C---:B------:R-:W-:Y:S01]  /*6380*/  IMAD R39, R38.reuse, 0x2, R37 ;  /* 0x0000000226277824 */ /* 0x040fe200078e0225 */
[----:B------:R-:W-:Y:S02]  /*6390*/  LEA R34, P2, R35, R42, 0x1 ;  /* 0x0000002a23227211 */ /* 0x000fe400078408ff */
[-C--:B------:R-:W-:Y:S01]  /*63a0*/  LEA.HI.X.SX32 R31, R31, R44.reuse, 0x1, P0 ;  /* 0x0000002c1f1f7211 */ /* 0x080fe200000f0eff */
[----:B------:R-:W-:Y:S01]  /*63b0*/  IMAD R41, R38, 0x2, R39 ;  /* 0x0000000226297824 */ /* 0x000fe200078e0227 */
[----:B------:R-:W-:-:S02]  /*63c0*/  LEA.HI.X.SX32 R33, R33, R44, 0x1, P1 ;  /* 0x0000002c21217211 */ /* 0x000fc400008f0eff */
[----:B0-----:R-:W-:Y:S01]  /*63d0*/  LEA R36, P0, R37, R42, 0x1 ;  /* 0x0000002a25247211 */ /* 0x001fe200078008ff */
[----:B------:R-:W-:Y:S01]  /*63e0*/  IMAD R43, R38, 0x2, R41 ;  /* 0x00000002262b7824 */ /* 0x000fe200078e0229 */
[----:B------:R-:W-:Y:S02]  /*63f0*/  LEA.HI.X.SX32 R35, R35, R44, 0x1, P2 ;  /* 0x0000002c23237211 */ /* 0x000fe400010f0eff */
[----:B-1----:R-:W-:Y:S01]  /*6400*/  PRMT R47, R4, 0x7632, R47 ;  /* 0x00007632042f7816 */ /* 0x002fe2000000002f */
[----:B------:R0:W-:Y:S01]  /*6410*/  STG.E.U16 desc[UR28][R12.64], R4 ;  /* 0x000000040c007986 */ /* 0x0001e2000c10151c */
[-C--:B------:R-:W-:Y:S02]  /*6420*/  LEA R38, P1, R39, R42.reuse, 0x1 ;  /* 0x0000002a27267211 */ /* 0x080fe400078208ff */
[-C--:B------:R-:W-:Y:S01]  /*6430*/  LEA R40, P2, R41, R42.reuse, 0x1 ;  /* 0x0000002a29287211 */ /* 0x080fe200078408ff */
[----:B------:R1:W-:Y:S01]  /*6440*/  STG.E.U16 desc[UR28][R14.64], R47 ;  /* 0x0000002f0e007986 */ /* 0x0003e2000c10151c */
[----:B------:R-:W-:-:S02]  /*6450*/  LEA R42, P3, R43, R42, 0x1 ;  /* 0x0000002a2b2a7211 */ /* 0x000fc400078608ff */
[-C--:B------:R-:W-:Y:S01]  /*6460*/  LEA.HI.X.SX32 R37, R37, R44.reuse, 0x1, P0 ;  /* 0x0000002c25257211 */ /* 0x080fe200000f0eff */
[----:B------:R3:W-:Y:S01]  /*6470*/  STG.E.U16 desc[UR28][R16.64], R5 ;  /* 0x0000000510007986 */ /* 0x0007e2000c10151c */
[-C--:B------:R-:W-:Y:S02]  /*6480*/  LEA.HI.X.SX32 R39, R39, R44.reuse, 0x1, P1 ;  /* 0x0000002c27277211 */ /* 0x080fe400008f0eff */
[-C--:B------:R-:W-:Y:S02]  /*6490*/  LEA.HI.X.SX32 R41, R41, R44.reuse, 0x1, P2 ;  /* 0x0000002c29297211 */ /* 0x080fe400010f0eff */
[----:B0-----:R-:W-:Y:S02]  /*64a0*/  PRMT R13, R5, 0x7632, R13 ;  /* 0x00007632050d7816 */ /* 0x001fe4000000000d */
[----:B--2---:R-:W-:Y:S02]  /*64b0*/  PRMT R4, R9, 0x7632, R4 ;  /* 0x0000763209047816 */ /* 0x004fe40000000004 */
[----:B-1----:R-:W-:Y:S01]  /*64c0*/  PRMT R15, R6, 0x7632, R15 ;  /* 0x00007632060f7816 */ /* 0x002fe2000000000f */
[----:B------:R0:W-:Y:S01]  /*64d0*/  STG.E.U16 desc[UR28][R18.64], R13 ;  /* 0x0000000d12007986 */ /* 0x0001e2000c10151c */
[----:B------:R-:W-:-:S02]  /*64e0*/  LEA.HI.X.SX32 R43, R43, R44, 0x1, P3 ;  /* 0x0000002c2b2b7211 */ /* 0x000fc400018f0eff */
[----:B---3--:R-:W-:Y:S01]  /*64f0*/  PRMT R17, R7, 0x7632, R17 ;  /* 0x0000763207117816 */ /* 0x008fe20000000011 */
[----:B------:R1:W-:Y:S01]  /*6500*/  STG.E.U16 desc[UR28][R20.64], R6 ;  /* 0x0000000614007986 */ /* 0x0003e2000c10151c */
[----:B------:R-:W-:Y:S02]  /*6510*/  PRMT R5, R10, 0x7632, R5 ;  /* 0x000076320a057816 */ /* 0x000fe40000000005 */
[----:B------:R-:W-:Y:S01]  /*6520*/  ISETP.GE.U32.AND P0, PT, R0, 0x40, PT ;  /* 0x000000400000780c */ /* 0x000fe20003f06070 */
[----:B------:R-:W-:Y:S01]  /*6530*/  STG.E.U16 desc[UR28][R22.64], R15 ;  /* 0x0000000f16007986 */ /* 0x000fe2000c10151c */
[----:B------:R-:W-:Y:S01]  /*6540*/  IMAD.HI R0, R2, 0x4, RZ ;  /* 0x0000000402007827 */ /* 0x000fe200078e02ff */
[----:B0-----:R-:W-:Y:S02]  /*6550*/  PRMT R19, R8, 0x7632, R19 ;  /* 0x0000763208137816 */ /* 0x001fe40000000013 */
[----:B------:R0:W-:Y:S01]  /*6560*/  STG.E.U16 desc[UR28][R24.64], R7 ;  /* 0x0000000718007986 */ /* 0x0001e2000c10151c */
[----:B-1----:R-:W-:-:S03]  /*6570*/  PRMT R21, R11, 0x7632, R21 ;  /* 0x000076320b157816 */ /* 0x002fc60000000015 */
[----:B------:R-:W-:Y:S04]  /*6580*/  STG.E.U16 desc[UR28][R26.64], R17 ;  /* 0x000000111a007986 */ /* 0x000fe8000c10151c */
[----:B------:R-:W-:Y:S04]  /*6590*/  STG.E.U16 desc[UR28][R28.64], R8 ;  /* 0x000000081c007986 */ /* 0x000fe8000c10151c */
[----:B------:R-:W-:Y:S01]  /*65a0*/  STG.E.U16 desc[UR28][R30.64], R19 ;  /* 0x000000131e007986 */ /* 0x000fe2000c10151c */
[----:B0-----:R-:W0:Y:S03]  /*65b0*/  LDC.64 R6, c[0x0][0x3a0] ;  /* 0x0000e800ff067b82 */ /* 0x001e260000000a00 */
[----:B------:R-:W-:Y:S04]  /*65c0*/  STG.E.U16 desc[UR28][R32.64], R9 ;  /* 0x0000000920007986 */ /* 0x000fe8000c10151c */
[----:B------:R-:W-:Y:S04]  /*65d0*/  STG.E.U16 desc[UR28][R34.64], R4 ;  /* 0x0000000422007986 */ /* 0x000fe8000c10151c */
[----:B------:R-:W-:Y:S04]  /*65e0*/  STG.E.U16 desc[UR28][R36.64], R10 ;  /* 0x0000000a24007986 */ /* 0x000fe8000c10151c */
[----:B------:R1:W-:Y:S04]  /*65f0*/  STG.E.U16 desc[UR28][R38.64], R5 ;  /* 0x0000000526007986 */ /* 0x0003e8000c10151c */
[----:B------:R-:W-:Y:S04]  /*6600*/  STG.E.U16 desc[UR28][R40.64], R11 ;  /* 0x0000000b28007986 */ /* 0x000fe8000c10151c */
[----:B------:R-:W-:Y:S01]  /*6610*/  STG.E.U16 desc[UR28][R42.64], R21 ;  /* 0x000000152a007986 */ /* 0x000fe2000c10151c */
[----:B------:R-:W-:Y:S01]  /*6620*/  BAR.SYNC.DEFER_BLOCKING 0x0 ;  /* 0x0000000000007b1d */ /* 0x000fe20000010000 */
[----:B-1----:R-:W-:-:S05]  /*6630*/  IMAD.SHL.U32 R5, R2, 0x4, RZ ;  /* 0x0000000402057824 */ /* 0x002fca00078e00ff */
[----:B0-----:R-:W-:Y:S01]  /*6640*/  IADD3 R2, P1, P2, R5, UR6, R6 ;  /* 0x0000000605027c10 */ /* 0x001fe2000fa3e006 */
[----:B------:R0:W-:Y:S01]  /*6650*/  STSM.16.M88 [R46], R3 ;  /* 0x000000032e007844 */ /* 0x0001e20000000000 */
[----:B------:R-:W-:Y:S02]  /*6660*/  BAR.SYNC.DEFER_BLOCKING 0x0 ;  /* 0x0000000000007b1d */ /* 0x000fe40000010000 */
[----:B0-----:R-:W-:-:S04]  /*6670*/  IADD3.X R3, PT, PT, R0, UR5, R7, P1, P2 ;  /* 0x0000000500037c10 */ /* 0x001fc80008fe4407 */
[----:B------:R-:W0:Y:S04]  /*6680*/  LDSM.16.M88 R45, [R45+UR13] ;  /* 0x0000000d2d2d783b */ /* 0x000e280008000000 */
[----:B0-----:R0:W-:Y:S01]  /*6690*/  @!P0 STG.E desc[UR28][R2.64], R45 ;  /* 0x0000002d02008986 */ /* 0x0011e2000c10191c */
[----:B------:R-:W-:Y:S06]  /*66a0*/  BAR.SYNC.DEFER_BLOCKING 0x0 ;  /* 0x0000000000007b1d */ /* 0x000fec0000010000 */
[----:B------:R-:W-:Y:S05]  /*66b0*/  BRA.U UP1, `(.L_x_20) ;  /* 0x0000000101a07547 */ /* 0x000fea000b800000 */
[----:B------:R-:W1:Y:S01]  /*66c0*/  S2UR UR5, SR_CgaCtaId ;  /* 0x00000000000579c3 */ /* 0x000e620000008800 */
[----:B------:R-:W-:Y:S01]  /*66d0*/  NOP ;  /* 0x0000000000007918 */ /* 0x000fe20000000000 */
[----:B------:R-:W-:Y:S01]  /*66e0*/  UMOV UR4, 0x50 ;  /* 0x0000005000047882 */ /* 0x000fe20000000000 */
[----:B------:R-:W-:Y:S02]  /*66f0*/  IMAD.U32 R0, RZ, RZ, UR15 ;  /* 0x0000000fff007e24 */ /* 0x000fe4000f8e00ff */
[----:B0-----:R-:W-:Y:S02]  /*6700*/  IMAD.MOV.U32 R3, RZ, RZ, 0x3 ;  /* 0x00000003ff037424 */ /* 0x001fe400078e00ff */
[----:B------:R-:W-:Y:S01]  /*6710*/  IMAD.MOV.U32 R7, RZ, RZ, 0x1 ;  /* 0x00000001ff077424 */ /* 0x000fe200078e00ff */
[----:B------:R-:W-:-:S04]  /*6720*/  LOP3.LUT R0, R0, 0xffff, RZ, 0xc0, !PT ;  /* 0x0000ffff00007812 */ /* 0x000fc800078ec0ff */
[----:B------:R-:W-:-:S05]  /*6730*/  SHF.R.U32.HI R0, RZ, 0x5, R0 ;  /* 0x00000005ff007819 */ /* 0x000fca0000011600 */
[----:B------:R-:W-:Y:S01]  /*6740*/  VIADD R2, R0, 0x10 ;  /* 0x0000001000027836 */ /* 0x000fe20000000000 */
[----:B------:R-:W-:Y:S01]  /*6750*/  SHF.L.U32 R0, R3, R0, RZ ;  /* 0x0000000003007219 */ /* 0x000fe200000006ff */
[----:B-1----:R-:W-:-:S03]  /*6760*/  ULEA UR6, UR5, UR4, 0x18 ;  /* 0x0000000405067291 */ /* 0x002fc6000f8ec0ff */
[----:B------:R-:W-:-:S04]  /*6770*/  SHF.L.U32 R3, R7, R2, RZ ;  /* 0x0000000207037219 */ /* 0x000fc800000006ff */
[----:B------:R-:W-:Y:S02]  /*6780*/  LOP3.LUT R0, R3, R0, RZ, 0xfc, !PT ;  /* 0x0000000003007212 */ /* 0x000fe400078efcff */
[----:B------:R-:W0:Y:S02]  /*6790*/  LDS R5, [UR6] ;  /* 0x00000006ff057984 */ /* 0x000e240008000800 */
[C---:B------:R-:W-:Y:S02]  /*67a0*/  LOP3.LUT R2, R0.reuse, 0xffff, RZ, 0xc0, !PT ;  /* 0x0000ffff00027812 */ /* 0x040fe400078ec0ff */
[----:B0-----:R-:W-:-:S04]  /*67b0*/  LOP3.LUT R3, R0, 0xffff, R5, 0x80, !PT ;  /* 0x0000ffff00037812 */ /* 0x001fc800078e8005 */
[----:B------:R-:W-:-:S13]  /*67c0*/  ISETP.NE.AND P0, PT, R3, R2, PT ;  /* 0x000000020300720c */ /* 0x000fda0003f05270 */
[----:B------:R-:W-:Y:S05]  /*67d0*/  @P0 BRA `(.L_x_21) ;  /* 0x0000000000500947 */ /* 0x000fea0003800000 */
[----:B------:R-:W-:Y:S02]  /*67e0*/  SHF.R.U32.HI R5, RZ, 0x10, R5 ;  /* 0x00000010ff057819 */ /* 0x000fe40000011605 */
[----:B------:R-:W-:-:S04]  /*67f0*/  SHF.R.U32.HI R2, RZ, 0x10, R0 ;  /* 0x00000010ff027819 */ /* 0x000fc80000011600 */
[----:B------:R-:W-:-:S04]  /*6800*/  LOP3.LUT R5, R5, R2, RZ, 0xc0, !PT ;  /* 0x0000000205057212 */ /* 0x000fc800078ec0ff */
[----:B------:R-:W-:-:S13]  /*6810*/  ISETP.NE.AND P0, PT, R5, R2, PT ;  /* 0x000000020500720c */ /* 0x000fda0003f05270 */
[----:B------:R-:W-:Y:S05]  /*6820*/  @P0 BRA `(.L_x_22) ;  /* 0x0000000000300947 */ /* 0x000fea0003800000 */
[----:B------:R-:W-:Y:S01]  /*6830*/  R2UR UR4, R0 ;  /* 0x00000000000472ca */ /* 0x000fe200000e0000 */
[----:B------:R-:W-:Y:S01]  /*6840*/  VOTEU.ANY UR5, UPT, PT ;  /* 0x0000000000057886 */ /* 0x000fe200038e0100 */
[----:B------:R-:W0:Y:S01]  /*6850*/  S2R R0, SR_LANEID ;  /* 0x0000000000007919 */ /* 0x000e220000000000 */
[----:B------:R-:W-:-:S10]  /*6860*/  UFLO.U32 UR5, UR5 ;  /* 0x00000005000572bd */ /* 0x000fd400080e0000 */
[----:B------:R-:W-:-:S06]  /*6870*/  ULOP3.LUT UR4, URZ, UR4, URZ, 0x33, !UPT ;  /* 0x00000004ff047292 */ /* 0x000fcc000f8e33ff */
[----:B------:R-:W-:-:S04]  /*6880*/  MOV R2, UR4 ;  /* 0x0000000400027c02 */ /* 0x000fc80008000f00 */
[----:B------:R-:W1:Y:S02]  /*6890*/  REDUX UR7, R2 ;  /* 0x00000000020773c4 */ /* 0x000e640000000000 */
[----:B------:R2:W-:Y:S01]  /*68a0*/  UTCATOMSWS.AND URZ, UR4 ;  /* 0x0000000400ff79e3 */ /* 0x0005e20008000000 */
[----:B0-----:R-:W-:Y:S01]  /*68b0*/  ISETP.EQ.U32.AND P0, PT, R0, UR5, PT ;  /* 0x0000000500007c0c */ /* 0x001fe2000bf02070 */
[----:B-1----:R-:W-:-:S12]  /*68c0*/  IMAD.U32 R0, RZ, RZ, UR7 ;  /* 0x00000007ff007e24 */ /* 0x002fd8000f8e00ff */
[----:B------:R2:W-:Y:S01]  /*68d0*/  @P0 ATOMS.AND RZ, [UR6], R0 ;  /* 0x00000000ffff098c */ /* 0x0005e2000a800006 */
[----:B------:R-:W-:Y:S05]  /*68e0*/  BRA `(.L_x_20) ;  /* 0x0000000000147947 */ /* 0x000fea0003800000 */
.L_x_22:
[----:B------:R-:W-:-:S07]  /*68f0*/  MOV R2, 0x6910 ;  /* 0x0000691000027802 */ /* 0x000fce0000000f00 */
[----:B------:R-:W-:Y:S05]  /*6900*/  CALL.REL.NOINC `($__internal_0_$__cuda_sm10x_tcgen05_guardrail_trap_col_being_dealloced_not_returned_by_alloc) ;  /* 0x0000000000447944 */ /* 0x000fea0003c00000 */
[----:B------:R-:W-:Y:S05]  /*6910*/  BRA `(.L_x_20) ;  /* 0x0000000000087947 */ /* 0x000fea0003800000 */
.L_x_21:
[----:B------:R-:W-:-:S07]  /*6920*/  MOV R2, 0x6940 ;  /* 0x0000694000027802 */ /* 0x000fce0000000f00 */
[----:B------:R-:W-:Y:S05]  /*6930*/  CALL.REL.NOINC `($__internal_2_$__cuda_sm10x_tcgen05_guardrail_trap_unallocated_columns_being_dealloced) ;  /* 0x0000000000507944 */ /* 0x000fea0003c00000 */
.L_x_20:
[----:B------:R-:W-:Y:S01]  /*6940*/  NOP ;  /* 0x0000000000007918 */ /* 0x000fe20000000000 */
[----:B--2---:R-:W-:Y:S05]  /*6950*/  EXIT ;  /* 0x000000000000794d */ /* 0x004fea0003800000 */
.L_x_8:
[----:B------:R-:W1:Y:S02]  /*6960*/  SYNCS.PHASECHK.TRANS64.TRYWAIT P4, [UR13+0x2000], RZ ;  /* 0x002000ffff0075a7 */ /* 0x000e64000808110d */
[----:B-1----:R-:W-:Y:S05]  /*6970*/  @!P4 BRA `(.L_x_8) ;  /* 0xfffffffc00f8c947 */ /* 0x002fea000383ffff */
[----:B------:R-:W-:Y:S05]  /*6980*/  BRA `(.L_x_7) ;  /* 0xffffffac00d87947 */ /* 0x000fea000383ffff */
.L_x_14:
[----:B------:R-:W1:Y:S02]  /*6990*/  SYNCS.PHASECHK.TRANS64.TRYWAIT P4, [UR13+0x4010], RZ ;  /* 0x004010ffff0075a7 */ /* 0x000e64000808110d */
[----:B-1----:R-:W-:Y:S05]  /*69a0*/  @!P4 BRA `(.L_x_14) ;  /* 0xfffffffc00f8c947 */ /* 0x002fea000383ffff */
[----:B------:R-:W-:Y:S05]  /*69b0*/  BRA `(.L_x_23) ;  /* 0xffffffd000707947 */ /* 0x000fea000383ffff */
.L_x_15:
[----:B------:R-:W0:Y:S02]  /*69c0*/  SYNCS.PHASECHK.TRANS64.TRYWAIT P0, [UR17], R6 ;  /* 0x00000006ff0075a7 */ /* 0x000e240008001111 */
[----:B0-----:R-:W-:Y:S05]  /*69d0*/  @!P0 BRA `(.L_x_15) ;  /* 0xfffffffc00f88947 */ /* 0x001fea000383ffff */
[----:B------:R-:W-:Y:S05]  /*69e0*/  BRA `(.L_x_24) ;  /* 0xffffffe400887947 */ /* 0x000fea000383ffff */
.L_x_19:
[----:B------:R-:W0:Y:S02]  /*69f0*/  SYNCS.PHASECHK.TRANS64.TRYWAIT P0, [UR17], R4 ;  /* 0x00000004ff0075a7 */ /* 0x000e240008001111 */
[----:B0-----:R-:W-:Y:S05]  /*6a00*/  @!P0 BRA `(.L_x_19) ;  /* 0xfffffffc00f88947 */ /* 0x001fea000383ffff */
[----:B------:R-:W-:Y:S05]  /*6a10*/  BRA `(.L_x_18) ;  /* 0xffffffec00d47947 */ /* 0x000fea000383ffff */
        .weak           $__internal_0_$__cuda_sm10x_tcgen05_guardrail_trap_col_being_dealloced_not_returned_by_alloc
        .type           $__internal_0_$__cuda_sm10x_tcgen05_guardrail_trap_col_being_dealloced_not_returned_by_alloc,@function
        .size           $__internal_0_$__cuda_sm10x_tcgen05_guardrail_trap_col_being_dealloced_not_returned_by_alloc,($__internal_1_$__cuda_sm10x_tcgen05_guardrail_trap_phase_invalid_during_alloc - $__internal_0_$__cuda_sm10x_tcgen05_guardrail_trap_col_being_dealloced_not_returned_by_alloc)
$__internal_0_$__cuda_sm10x_tcgen05_guardrail_trap_col_being_dealloced_not_returned_by_alloc:
[----:B------:R-:W-:Y:S05]  /*6a20*/  BPT.TRAP 0x1 ;  /* 0x000000040000795c */ /* 0x000fea0000300000 */
[----:B------:R-:W-:-:S04]  /*6a30*/  IMAD.MOV.U32 R3, RZ, RZ, 0x0 ;  /* 0x00000000ff037424 */ /* 0x000fc800078e00ff */
[----:B------:R-:W-:Y:S05]  /*6a40*/  RET.REL.NODEC R2 `(attn_fwd) ;  /* 0xffffff94026c7950 */ /* 0x000fea0003c3ffff */
        .weak           $__internal_1_$__cuda_sm10x_tcgen05_guardrail_trap_phase_invalid_during_alloc
        .type           $__internal_1_$__cuda_sm10x_tcgen05_guardrail_trap_phase_invalid_during_alloc,@function
        .size           $__internal_1_$__cuda_sm10x_tcgen05_guardrail_trap_phase_invalid_during_alloc,($__internal_2_$__cuda_sm10x_tcgen05_guardrail_trap_unallocated_columns_being_dealloced - $__internal_1_$__cuda_sm10x_tcgen05_guardrail_trap_phase_invalid_during_alloc)
$__internal_1_$__cuda_sm10x_tcgen05_guardrail_trap_phase_invalid_during_alloc:
[----:B------:R-:W-:Y:S05]  /*6a50*/  BPT.TRAP 0x1 ;  /* 0x000000040000795c */ /* 0x000fea0000300000 */
[----:B------:R-:W-:-:S04]  /*6a60*/  IMAD.MOV.U32 R3, RZ, RZ, 0x0 ;  /* 0x00000000ff037424 */ /* 0x000fc800078e00ff */
[----:B------:R-:W-:Y:S05]  /*6a70*/  RET.REL.NODEC R2 `(attn_fwd) ;  /* 0xffffff9402607950 */ /* 0x000fea0003c3ffff */
        .weak           $__internal_2_$__cuda_sm10x_tcgen05_guardrail_trap_unallocated_columns_being_dealloced
        .type           $__internal_2_$__cuda_sm10x_tcgen05_guardrail_trap_unallocated_columns_being_dealloced,@function
        .size           $__internal_2_$__cuda_sm10x_tcgen05_guardrail_trap_unallocated_columns_being_dealloced,(.L_x_28 - $__internal_2_$__cuda_sm10x_tcgen05_guardrail_trap_unallocated_columns_being_dealloced)
$__internal_2_$__cuda_sm10x_tcgen05_guardrail_trap_unallocated_columns_being_dealloced:
[----:B------:R-:W-:Y:S05]  /*6a80*/  BPT.TRAP 0x1 ;  /* 0x000000040000795c */ /* 0x000fea0000300000 */
[----:B------:R-:W-:-:S04]  /*6a90*/  IMAD.MOV.U32 R3, RZ, RZ, 0x0 ;  /* 0x00000000ff037424 */ /* 0x000fc800078e00ff */
[----:B------:R-:W-:Y:S05]  /*6aa0*/  RET.REL.NODEC R2 `(attn_fwd) ;  /* 0xffffff9402547950 */ /* 0x000fea0003c3ffff */
.L_x_25:
[----:B------:R-:W-:-:S00]  /*6ab0*/  BRA `(.L_x_25) ;  /* 0xfffffffc00fc7947 */ /* 0x000fc0000383ffff */
[----:B------:R-:W-:-:S00]  /*6ac0*/  NOP ;  /* 0x0000000000007918 */ /* 0x000fc00000000000 */
        /* <DEDUP_REMOVED lines=11> */
.L_x_28:


//--------------------- .nv.global.init           --------------------------
	.section	.nv.global.init,"aw",@progbits
.nv.global.init:
	.type		_$_str,@object
	.size		_$_str,(.L_3 - _$_str)
_$_str:
        /*0000*/ 	.byte	0x5f, 0x5f, 0x43, 0x55, 0x44, 0x41, 0x5f, 0x46, 0x54, 0x5a, 0x00
.L_3:


//--------------------- .nv.shared.attn_fwd       --------------------------
	.section	.nv.shared.attn_fwd,"aw",@nobits
	.sectionflags	@""
	.align	16
	.zero		1024


//--------------------- .nv.shared.reserved.0     --------------------------
	.section	.nv.shared.reserved.0,"aw",@nobits
	.align	8
	.weak		__nv_reservedSMEM_offset_0_alias
	.size		__nv_reservedSMEM_offset_0_alias, 0, 64
	.other		__nv_reservedSMEM_offset_0_alias,@"STO_CUDA_RESERVED_SHARED STV_DEFAULT"
__nv_reservedSMEM_offset_0_alias:
	.zero		0
.nv.shared.reserved.0:
	.zero		64
	.weak		__nv_reservedSMEM_allocation_phase
	.type		__nv_reservedSMEM_allocation_phase,@object
	.size		__nv_reservedSMEM_allocation_phase,(.L_0 - __nv_reservedSMEM_allocation_phase)
__nv_reservedSMEM_allocation_phase:
	.zero		1
.L_0:
	.zero		7
	.weak		__nv_reservedSMEM_devtool_atexit_pc
	.type		__nv_reservedSMEM_devtool_atexit_pc,@object
	.size		__nv_reservedSMEM_devtool_atexit_pc,(__nv_reservedSMEM_allocation_mask - __nv_reservedSMEM_devtool_atexit_pc)
__nv_reservedSMEM_devtool_atexit_pc:
	.zero		8
	.weak		__nv_reservedSMEM_allocation_mask
	.type		__nv_reservedSMEM_allocation_mask,@object
	.size		__nv_reservedSMEM_allocation_mask,(.L_2 - __nv_reservedSMEM_allocation_mask)
__nv_reservedSMEM_allocation_mask:
	.zero		4
.L_2:


//--------------------- .nv.constant0.attn_fwd    --------------------------
	.section	.nv.constant0.attn_fwd,"a",@progbits
	.sectionflags	@""
	.align	4
.nv.constant0.attn_fwd:
	.zero		1032


//--------------------- SYMBOLS --------------------------

	.type		.nv.reservedSmem.offset0,@object
	.size		.nv.reservedSmem.offset0,0x4
	.type		.nv.reservedSmem.cap,@object
	.size		.nv.reservedSmem.cap,0x4
